def matmul_kernel(
    a_ptr,
    b_ptr,
    c_ptr,
    M,
    N,
    K,
    stride_am,
    stride_ak,
    stride_bk,
    stride_bn,
    stride_cm,
    stride_cn,
    BLOCK_M: tl.constexpr,
    BLOCK_N: tl.constexpr,
    BLOCK_K: tl.constexpr,
    GROUP_M: tl.constexpr,
):
    pid = tl.program_id(axis=0)
    num_pid_m = tl.cdiv(M, BLOCK_M)
    num_pid_n = tl.cdiv(N, BLOCK_N)
    num_pid_in_group = GROUP_M * num_pid_n
    group_id = pid // num_pid_in_group
    first_pid_m = group_id * GROUP_M
    group_size_m = min(num_pid_m - first_pid_m, GROUP_M)
    pid_m = first_pid_m + ((pid % num_pid_in_group) % group_size_m)
    pid_n = (pid % num_pid_in_group) // group_size_m

    offs_am = (pid_m * BLOCK_M + tl.arange(0, BLOCK_M)) % M
    offs_bn = (pid_n * BLOCK_N + tl.arange(0, BLOCK_N)) % N
    offs_k = tl.arange(0, BLOCK_K)
    a_ptrs = a_ptr + offs_am[:, None] * stride_am + offs_k[None, :] * stride_ak
    b_ptrs = b_ptr + offs_k[:, None] * stride_bk + offs_bn[None, :] * stride_bn

    acc = tl.zeros((BLOCK_M, BLOCK_N), dtype=tl.float32)
    for kk in range(0, tl.cdiv(K, BLOCK_K)):
        a = tl.load(a_ptrs, mask=offs_k[None, :] < K - kk * BLOCK_K, other=0.0)
        b = tl.load(b_ptrs, mask=offs_k[:, None] < K - kk * BLOCK_K, other=0.0)
        acc = tl.dot(a, b, acc)
        a_ptrs += BLOCK_K * stride_ak
        b_ptrs += BLOCK_K * stride_bk

    c = acc.to(c_ptr.dtype.element_ty)
    offs_cm = pid_m * BLOCK_M + tl.arange(0, BLOCK_M)
    offs_cn = pid_n * BLOCK_N + tl.arange(0, BLOCK_N)
    c_ptrs = c_ptr + offs_cm[:, None] * stride_cm + offs_cn[None, :] * stride_cn
    mask = (offs_cm[:, None] < M) & (offs_cn[None, :] < N)
    tl.store(c_ptrs, c, mask=mask)

# config = {"BLOCK_K": 64, "BLOCK_M": 128, "BLOCK_N": 64, "GROUP_M": 8, "arch": "sm_100", "dtype": "fp8e5m2", "num_ctas": 1, "num_stages": 3, "num_warps": 16}
# arch = sm_100


// ===== COMPILED SASS (sm_100a) =====

	.target	sm_100a

	.elftype	@"ET_EXEC"


//--------------------- .note.nv.tkinfo           --------------------------
	.section	.note.nv.tkinfo,"",@"SHT_NOTE"
	.sectionflags	@"SHF_NOTE_NV_TKINFO"
	.tkinfo
        /*0018*/ 	.word	0x00000081
        /*0030*/ 	.string	""
        /*0030*/ 	.string	"ptxas-blackwell"
        /*0030*/ 	.string	"Cuda compilation tools, release 12.9, V12.9.86"
        /*0030*/ 	.string	"Build cuda_12.9.r12.9/compiler.36037853_0"
        /*0030*/ 	.string	"-v  -suppress-debug-info  -lineinfo  -arch sm_100a "



//--------------------- .note.nv.cuver            --------------------------
	.section	.note.nv.cuver,"",@"SHT_NOTE"
	.sectionflags	@"SHF_NOTE_NV_CUVER"
        /*0018*/ 	.short	0x0001
        /*001a*/ 	.short	0x0064
        /*001c*/ 	.short	0x0001
        /*001e*/ 	.short	0x0000
        /*0020*/ 	.short	0x0001
        /*0022*/ 	.short	0x0000


//--------------------- .nv.info                  --------------------------
	.section	.nv.info,"",@"SHT_CUDA_INFO"
	.align	4


	//----- nvinfo : EIATTR_REGCOUNT
	.align		4
        /*0000*/ 	.byte	0x04, 0x2f
        /*0002*/ 	.short	(.L_1 - .L_0)
	.align		4
.L_0:
        /*0004*/ 	.word	index@(matmul_kernel)
        /*0008*/ 	.word	0x00000080


	//----- nvinfo : EIATTR_FRAME_SIZE
	.align		4
.L_1:
        /*000c*/ 	.byte	0x04, 0x11
        /*000e*/ 	.short	(.L_3 - .L_2)
	.align		4
.L_2:
        /*0010*/ 	.word	index@(matmul_kernel)
        /*0014*/ 	.word	0x00000000


	//----- nvinfo : EIATTR_MIN_STACK_SIZE
	.align		4
.L_3:
        /*0018*/ 	.byte	0x04, 0x12
        /*001a*/ 	.short	(.L_5 - .L_4)
	.align		4
.L_4:
        /*001c*/ 	.word	index@(matmul_kernel)
        /*0020*/ 	.word	0x00000000
.L_5:


//--------------------- .nv.info.matmul_kernel    --------------------------
	.section	.nv.info.matmul_kernel,"",@"SHT_CUDA_INFO"
	.sectionflags	@""
	.align	4


	//----- nvinfo : EIATTR_CUDA_API_VERSION
	.align		4
        /*0000*/ 	.byte	0x04, 0x37
        /*0002*/ 	.short	(.L_7 - .L_6)
.L_6:
        /*0004*/ 	.word	0x00000081


	//----- nvinfo : EIATTR_KPARAM_INFO
	.align		4
.L_7:
        /*0008*/ 	.byte	0x04, 0x17
        /*000a*/ 	.short	(.L_9 - .L_8)
.L_8:
        /*000c*/ 	.word	0x00000000
        /*0010*/ 	.short	0x000d
        /*0012*/ 	.short	0x0048
        /*0014*/ 	.byte	0x00, 0xf4, 0x21, 0x00


	//----- nvinfo : EIATTR_KPARAM_INFO
	.align		4
.L_9:
        /*0018*/ 	.byte	0x04, 0x17
        /*001a*/ 	.short	(.L_11 - .L_10)
.L_10:
        /*001c*/ 	.word	0x00000000
        /*0020*/ 	.short	0x000c
        /*0022*/ 	.short	0x0040
        /*0024*/ 	.byte	0x00, 0xf4, 0x21, 0x00


	//----- nvinfo : EIATTR_KPARAM_INFO
	.align		4
.L_11:
        /*0028*/ 	.byte	0x04, 0x17
        /*002a*/ 	.short	(.L_13 - .L_12)
.L_12:
        /*002c*/ 	.word	0x00000000
        /*0030*/ 	.short	0x000b
        /*0032*/ 	.short	0x0038
        /*0034*/ 	.byte	0x00, 0xf0, 0x11, 0x00


	//----- nvinfo : EIATTR_KPARAM_INFO
	.align		4
.L_13:
        /*0038*/ 	.byte	0x04, 0x17
        /*003a*/ 	.short	(.L_15 - .L_14)
.L_14:
        /*003c*/ 	.word	0x00000000
        /*0040*/ 	.short	0x000a
        /*0042*/ 	.short	0x0034
        /*0044*/ 	.byte	0x00, 0xf0, 0x11, 0x00


	//----- nvinfo : EIATTR_KPARAM_INFO
	.align		4
.L_15:
        /*0048*/ 	.byte	0x04, 0x17
        /*004a*/ 	.short	(.L_17 - .L_16)
.L_16:
        /*004c*/ 	.word	0x00000000
        /*0050*/ 	.short	0x0009
        /*0052*/ 	.short	0x0030
        /*0054*/ 	.byte	0x00, 0xf0, 0x11, 0x00


	//----- nvinfo : EIATTR_KPARAM_INFO
	.align		4
.L_17:
        /*0058*/ 	.byte	0x04, 0x17
        /*005a*/ 	.short	(.L_19 - .L_18)
.L_18:
        /*005c*/ 	.word	0x00000000
        /*0060*/ 	.short	0x0008
        /*0062*/ 	.short	0x002c
        /*0064*/ 	.byte	0x00, 0xf0, 0x11, 0x00


	//----- nvinfo : EIATTR_KPARAM_INFO
	.align		4
.L_19:
        /*0068*/ 	.byte	0x04, 0x17
        /*006a*/ 	.short	(.L_21 - .L_20)
.L_20:
        /*006c*/ 	.word	0x00000000
        /*0070*/ 	.short	0x0007
        /*0072*/ 	.short	0x0028
        /*0074*/ 	.byte	0x00, 0xf0, 0x11, 0x00


	//----- nvinfo : EIATTR_KPARAM_INFO
	.align		4
.L_21:
        /*0078*/ 	.byte	0x04, 0x17
        /*007a*/ 	.short	(.L_23 - .L_22)
.L_22:
        /*007c*/ 	.word	0x00000000
        /*0080*/ 	.short	0x0006
        /*0082*/ 	.short	0x0024
        /*0084*/ 	.byte	0x00, 0xf0, 0x11, 0x00


	//----- nvinfo : EIATTR_KPARAM_INFO
	.align		4
.L_23:
        /*0088*/ 	.byte	0x04, 0x17
        /*008a*/ 	.short	(.L_25 - .L_24)
.L_24:
        /*008c*/ 	.word	0x00000000
        /*0090*/ 	.short	0x0005
        /*0092*/ 	.short	0x0020
        /*0094*/ 	.byte	0x00, 0xf0, 0x11, 0x00


	//----- nvinfo : EIATTR_KPARAM_INFO
	.align		4
.L_25:
        /*0098*/ 	.byte	0x04, 0x17
        /*009a*/ 	.short	(.L_27 - .L_26)
.L_26:
        /*009c*/ 	.word	0x00000000
        /*00a0*/ 	.short	0x0004
        /*00a2*/ 	.short	0x001c
        /*00a4*/ 	.byte	0x00, 0xf0, 0x11, 0x00


	//----- nvinfo : EIATTR_KPARAM_INFO
	.align		4
.L_27:
        /*00a8*/ 	.byte	0x04, 0x17
        /*00aa*/ 	.short	(.L_29 - .L_28)
.L_28:
        /*00ac*/ 	.word	0x00000000
        /*00b0*/ 	.short	0x0003
        /*00b2*/ 	.short	0x0018
        /*00b4*/ 	.byte	0x00, 0xf0, 0x11, 0x00


	//----- nvinfo : EIATTR_KPARAM_INFO
	.align		4
.L_29:
        /*00b8*/ 	.byte	0x04, 0x17
        /*00ba*/ 	.short	(.L_31 - .L_30)
.L_30:
        /*00bc*/ 	.word	0x00000000
        /*00c0*/ 	.short	0x0002
        /*00c2*/ 	.short	0x0010
        /*00c4*/ 	.byte	0x00, 0xf4, 0x21, 0x00


	//----- nvinfo : EIATTR_KPARAM_INFO
	.align		4
.L_31:
        /*00c8*/ 	.byte	0x04, 0x17
        /*00ca*/ 	.short	(.L_33 - .L_32)
.L_32:
        /*00cc*/ 	.word	0x00000000
        /*00d0*/ 	.short	0x0001
        /*00d2*/ 	.short	0x0008
        /*00d4*/ 	.byte	0x00, 0xf4, 0x21, 0x00


	//----- nvinfo : EIATTR_KPARAM_INFO
	.align		4
.L_33:
        /*00d8*/ 	.byte	0x04, 0x17
        /*00da*/ 	.short	(.L_35 - .L_34)
.L_34:
        /*00dc*/ 	.word	0x00000000
        /*00e0*/ 	.short	0x0000
        /*00e2*/ 	.short	0x0000
        /*00e4*/ 	.byte	0x00, 0xf4, 0x21, 0x00


	//----- nvinfo : EIATTR_SPARSE_MMA_MASK
	.align		4
.L_35:
        /*00e8*/ 	.byte	0x03, 0x50
        /*00ea*/ 	.short	0x0000


	//----- nvinfo : EIATTR_MAXREG_COUNT
	.align		4
        /*00ec*/ 	.byte	0x03, 0x1b
        /*00ee*/ 	.short	0x0080


	//----- nvinfo : EIATTR_NUM_BARRIERS
	.align		4
        /*00f0*/ 	.byte	0x02, 0x4c
        /*00f2*/ 	.byte	0x01
	.zero		1


	//----- nvinfo : EIATTR_VRC_CTA_INIT_COUNT
	.align		4
        /*00f4*/ 	.byte	0x02, 0x4a
	.zero		1
	.zero		1


	//----- nvinfo : EIATTR_EXIT_INSTR_OFFSETS
	.align		4
        /*00f8*/ 	.byte	0x04, 0x1c
        /*00fa*/ 	.short	(.L_37 - .L_36)


	//   ....[0]....
.L_36:
        /*00fc*/ 	.word	0x00003800


	//   ....[1]....
        /*0100*/ 	.word	0x00003830


	//----- nvinfo : EIATTR_REQNTID
	.align		4
.L_37:
        /*0104*/ 	.byte	0x04, 0x10
        /*0106*/ 	.short	(.L_39 - .L_38)
.L_38:
        /*0108*/ 	.word	0x00000200
        /*010c*/ 	.word	0x00000001
        /*0110*/ 	.word	0x00000001


	//----- nvinfo : EIATTR_CBANK_PARAM_SIZE
	.align		4
.L_39:
        /*0114*/ 	.byte	0x03, 0x19
        /*0116*/ 	.short	0x0050


	//----- nvinfo : EIATTR_PARAM_CBANK
	.align		4
        /*0118*/ 	.byte	0x04, 0x0a
        /*011a*/ 	.short	(.L_41 - .L_40)
	.align		4
.L_40:
        /*011c*/ 	.word	index@(.nv.constant0.matmul_kernel)
        /*0120*/ 	.short	0x0380
        /*0122*/ 	.short	0x0050


	//----- nvinfo : EIATTR_SW_WAR
	.align		4
.L_41:
        /*0124*/ 	.byte	0x04, 0x36
        /*0126*/ 	.short	(.L_43 - .L_42)
.L_42:
        /*0128*/ 	.word	0x00000008
.L_43:


//--------------------- .nv.compat                --------------------------
	.section	.nv.compat,"",@"SHT_CUDA_COMPAT_INFO"
	.align	4
        /*0000*/ 	.byte	0x02, 0x02, 0x02, 0x00, 0x02, 0x05, 0x05, 0x00, 0x02, 0x03, 0x00, 0x00, 0x02, 0x06, 0x01, 0x00


//--------------------- .nv.callgraph             --------------------------
	.section	.nv.callgraph,"",@"SHT_CUDA_CALLGRAPH"
	.align	4
	.sectionentsize	8
	.align		4
        /*0000*/ 	.word	0x00000000
	.align		4
        /*0004*/ 	.word	0xffffffff
	.align		4
        /*0008*/ 	.word	0x00000000
	.align		4
        /*000c*/ 	.word	0xfffffffe
	.align		4
        /*0010*/ 	.word	0x00000000
	.align		4
        /*0014*/ 	.word	0xfffffffd
	.align		4
        /*0018*/ 	.word	0x00000000
	.align		4
        /*001c*/ 	.word	0xfffffffc


//--------------------- .text.matmul_kernel       --------------------------
	.section	.text.matmul_kernel,"ax",@progbits
	.align	128
        .global         matmul_kernel
        .type           matmul_kernel,@function
        .size           matmul_kernel,(.L_x_4 - matmul_kernel)
        .other          matmul_kernel,@"STO_CUDA_ENTRY STV_DEFAULT"
matmul_kernel:
.text.matmul_kernel:
[----:B------:R-:W0:Y:S08]  /*0000*/  LDC R1, c[0x0][0x37c] ;  /* 0x0000df00ff017b82 */ /* 0x000e300000000800 */
[----:B------:R-:W1:Y:S01]  /*0010*/  LDC.64 R24, c[0x0][0x398] ;  /* 0x0000e600ff187b82 */ /* 0x000e620000000a00 */
[----:B------:R-:W2:Y:S01]  /*0020*/  S2R R5, SR_CTAID.X ;  /* 0x0000000000057919 */ /* 0x000ea20000002500 */
[----:B------:R-:W3:Y:S01]  /*0030*/  LDCU UR4, c[0x0][0x3a0] ;  /* 0x00007400ff0477ac */ /* 0x000ee20008000800 */
[----:B------:R-:W4:Y:S01]  /*0040*/  S2R R48, SR_TID.X ;  /* 0x0000000000307919 */ /* 0x000f220000002100 */
[----:B------:R-:W-:Y:S01]  /*0050*/  UMOV UR5, 0x400 ;  /* 0x0000040000057882 */ /* 0x000fe20000000000 */
[----:B------:R-:W0:Y:S03]  /*0060*/  LDCU.64 UR8, c[0x0][0x358] ;  /* 0x00006b00ff0877ac */ /* 0x000e260008000a00 */
[----:B------:R-:W5:Y:S01]  /*0070*/  S2UR UR6, SR_CgaCtaId ;  /* 0x00000000000679c3 */ /* 0x000f620000008800 */
[----:B------:R-:W0:Y:S01]  /*0080*/  LDCU UR7, c[0x0][0x3a0] ;  /* 0x00007400ff0777ac */ /* 0x000e220008000800 */
[----:B---3--:R-:W-:Y:S01]  /*0090*/  UIADD3 UR4, UPT, UPT, UR4, 0x3f, URZ ;  /* 0x0000003f04047890 */ /* 0x008fe2000fffe0ff */
[----:B-1----:R-:W-:-:S03]  /*00a0*/  VIADD R0, R25, 0x3f ;  /* 0x0000003f19007836 */ /* 0x002fc60000000000 */
[----:B------:R-:W-:Y:S02]  /*00b0*/  UISETP.GT.AND UP0, UPT, UR4, 0x3f, UPT ;  /* 0x0000003f0400788c */ /* 0x000fe4000bf04270 */
[----:B------:R-:W-:Y:S01]  /*00c0*/  SHF.R.S32.HI R3, RZ, 0x1f, R0 ;  /* 0x0000001fff037819 */ /* 0x000fe20000011400 */
[----:B-----5:R-:W-:-:S03]  /*00d0*/  ULEA UR5, UR6, UR5, 0x18 ;  /* 0x0000000506057291 */ /* 0x020fc6000f8ec0ff */
[----:B------:R-:W-:Y:S02]  /*00e0*/  LEA.HI R3, R3, R0, RZ, 0x6 ;  /* 0x0000000003037211 */ /* 0x000fe400078f30ff */
[----:B--2---:R-:W-:Y:S02]  /*00f0*/  IABS R8, R5 ;  /* 0x0000000500087213 */ /* 0x004fe40000000000 */
[----:B------:R-:W-:Y:S02]  /*0100*/  SHF.R.S32.HI R3, RZ, 0x6, R3 ;  /* 0x00000006ff037819 */ /* 0x000fe40000011403 */
[----:B----4-:R-:W-:Y:S02]  /*0110*/  SHF.R.U32.HI R84, RZ, 0x7, R48 ;  /* 0x00000007ff547819 */ /* 0x010fe40000011630 */
[----:B------:R-:W-:Y:S01]  /*0120*/  LOP3.LUT R21, R48, 0x180, RZ, 0xc0, !PT ;  /* 0x0000018030157812 */ /* 0x000fe200078ec0ff */
[----:B------:R-:W-:Y:S01]  /*0130*/  IMAD.SHL.U32 R4, R3, 0x8, RZ ;  /* 0x0000000803047824 */ /* 0x000fe200078e00ff */
[----:B------:R-:W-:-:S04]  /*0140*/  SGXT.U32 R84, R84, 0x2 ;  /* 0x000000025454781a */ /* 0x000fc80000000000 */
[-C--:B------:R-:W-:Y:S02]  /*0150*/  IABS R7, R4.reuse ;  /* 0x0000000400077213 */ /* 0x080fe40000000000 */
[----:B------:R-:W-:Y:S02]  /*0160*/  IABS R10, R4 ;  /* 0x00000004000a7213 */ /* 0x000fe40000000000 */
[----:B------:R-:W1:Y:S01]  /*0170*/  I2F.RP R0, R7 ;  /* 0x0000000700007306 */ /* 0x000e620000209400 */
[C---:B------:R-:W-:Y:S02]  /*0180*/  LOP3.LUT R22, R84.reuse, 0x4, RZ, 0xfc, !PT ;  /* 0x0000000454167812 */ /* 0x040fe400078efcff */
[C---:B------:R-:W-:Y:S02]  /*0190*/  LOP3.LUT R20, R84.reuse, 0x8, RZ, 0xfc, !PT ;  /* 0x0000000854147812 */ /* 0x040fe400078efcff */
[C---:B------:R-:W-:Y:S02]  /*01a0*/  LOP3.LUT R19, R84.reuse, 0xc, RZ, 0xfc, !PT ;  /* 0x0000000c54137812 */ /* 0x040fe400078efcff */
[----:B------:R-:W-:-:S02]  /*01b0*/  LOP3.LUT R18, R84, 0x10, RZ, 0xfc, !PT ;  /* 0x0000001054127812 */ /* 0x000fc400078efcff */
[C---:B------:R-:W-:Y:S02]  /*01c0*/  LOP3.LUT R17, R84.reuse, 0x14, RZ, 0xfc, !PT ;  /* 0x0000001454117812 */ /* 0x040fe400078efcff */
[C---:B------:R-:W-:Y:S02]  /*01d0*/  LOP3.LUT R16, R84.reuse, 0x18, RZ, 0xfc, !PT ;  /* 0x0000001854107812 */ /* 0x040fe400078efcff */
[C---:B------:R-:W-:Y:S01]  /*01e0*/  LOP3.LUT R15, R84.reuse, 0x1c, RZ, 0xfc, !PT ;  /* 0x0000001c540f7812 */ /* 0x040fe200078efcff */
[----:B-1----:R-:W1:Y:S01]  /*01f0*/  MUFU.RCP R0, R0 ;  /* 0x0000000000007308 */ /* 0x002e620000001000 */
[C---:B------:R-:W-:Y:S02]  /*0200*/  LOP3.LUT R14, R84.reuse, 0x20, RZ, 0xfc, !PT ;  /* 0x00000020540e7812 */ /* 0x040fe400078efcff */
[C---:B------:R-:W-:Y:S02]  /*0210*/  LOP3.LUT R13, R84.reuse, 0x24, RZ, 0xfc, !PT ;  /* 0x00000024540d7812 */ /* 0x040fe400078efcff */
[----:B------:R-:W-:-:S02]  /*0220*/  LOP3.LUT R12, R84, 0x28, RZ, 0xfc, !PT ;  /* 0x00000028540c7812 */ /* 0x000fc400078efcff */
[C---:B------:R-:W-:Y:S02]  /*0230*/  LOP3.LUT R53, R84.reuse, 0x38, RZ, 0xfc, !PT ;  /* 0x0000003854357812 */ /* 0x040fe400078efcff */
[----:B------:R-:W-:Y:S01]  /*0240*/  LOP3.LUT R82, R84, 0x3c, RZ, 0xfc, !PT ;  /* 0x0000003c54527812 */ /* 0x000fe200078efcff */
[----:B-1----:R-:W-:Y:S02]  /*0250*/  VIADD R2, R0, 0xffffffe ;  /* 0x0ffffffe00027836 */ /* 0x002fe40000000000 */
[----:B------:R-:W-:Y:S01]  /*0260*/  IMAD.MOV R0, RZ, RZ, -R10 ;  /* 0x000000ffff007224 */ /* 0x000fe200078e0a0a */
[----:B------:R-:W-:Y:S01]  /*0270*/  LOP3.LUT R10, R84, 0x30, RZ, 0xfc, !PT ;  /* 0x00000030540a7812 */ /* 0x000fe200078efcff */
[----:B------:R1:W2:Y:S02]  /*0280*/  F2I.FTZ.U32.TRUNC.NTZ R3, R2 ;  /* 0x0000000200037305 */ /* 0x0002a4000021f000 */
[----:B-1----:R-:W-:Y:S02]  /*0290*/  IMAD.MOV.U32 R2, RZ, RZ, RZ ;  /* 0x000000ffff027224 */ /* 0x002fe400078e00ff */
[----:B--2---:R-:W-:-:S04]  /*02a0*/  IMAD.MOV R6, RZ, RZ, -R3 ;  /* 0x000000ffff067224 */ /* 0x004fc800078e0a03 */
[----:B------:R-:W-:Y:S02]  /*02b0*/  IMAD R9, R6, R7, RZ ;  /* 0x0000000706097224 */ /* 0x000fe400078e02ff */
[----:B------:R-:W-:Y:S02]  /*02c0*/  IMAD.MOV.U32 R6, RZ, RZ, R8 ;  /* 0x000000ffff067224 */ /* 0x000fe400078e0008 */
[----:B------:R-:W-:-:S06]  /*02d0*/  IMAD.HI.U32 R3, R3, R9, R2 ;  /* 0x0000000903037227 */ /* 0x000fcc00078e0002 */
[----:B------:R-:W-:-:S04]  /*02e0*/  IMAD.HI.U32 R3, R3, R6, RZ ;  /* 0x0000000603037227 */ /* 0x000fc800078e00ff */
[----:B------:R-:W-:-:S05]  /*02f0*/  IMAD R0, R3, R0, R6 ;  /* 0x0000000003007224 */ /* 0x000fca00078e0206 */
[----:B------:R-:W-:-:S13]  /*0300*/  ISETP.GT.U32.AND P1, PT, R7, R0, PT ;  /* 0x000000000700720c */ /* 0x000fda0003f24070 */
[----:B------:R-:W-:Y:S02]  /*0310*/  @!P1 IMAD.IADD R0, R0, 0x1, -R7 ;  /* 0x0000000100009824 */ /* 0x000fe400078e0a07 */
[----:B------:R-:W-:Y:S01]  /*0320*/  @!P1 VIADD R3, R3, 0x1 ;  /* 0x0000000103039836 */ /* 0x000fe20000000000 */
[----:B------:R-:W-:Y:S02]  /*0330*/  ISETP.NE.AND P1, PT, R4, RZ, PT ;  /* 0x000000ff0400720c */ /* 0x000fe40003f25270 */
[----:B------:R-:W-:Y:S02]  /*0340*/  ISETP.GE.U32.AND P0, PT, R0, R7, PT ;  /* 0x000000070000720c */ /* 0x000fe40003f06070 */
[----:B------:R-:W-:-:S04]  /*0350*/  LOP3.LUT R0, R5, R4, RZ, 0x3c, !PT ;  /* 0x0000000405007212 */ /* 0x000fc800078e3cff */
[----:B------:R-:W-:Y:S01]  /*0360*/  ISETP.GE.AND P2, PT, R0, RZ, PT ;  /* 0x000000ff0000720c */ /* 0x000fe20003f46270 */
[----:B------:R-:W-:-:S06]  /*0370*/  VIADD R0, R24, 0x7f ;  /* 0x0000007f18007836 */ /* 0x000fcc0000000000 */
[----:B------:R-:W-:-:S04]  /*0380*/  @P0 VIADD R3, R3, 0x1 ;  /* 0x0000000103030836 */ /* 0x000fc80000000000 */
[----:B------:R-:W-:Y:S01]  /*0390*/  IMAD.MOV.U32 R2, RZ, RZ, R3 ;  /* 0x000000ffff027224 */ /* 0x000fe200078e0003 */
[----:B------:R-:W-:-:S03]  /*03a0*/  SHF.R.S32.HI R3, RZ, 0x1f, R0 ;  /* 0x0000001fff037819 */ /* 0x000fc60000011400 */
[----:B------:R-:W-:Y:S01]  /*03b0*/  @!P2 IMAD.MOV R2, RZ, RZ, -R2 ;  /* 0x000000ffff02a224 */ /* 0x000fe200078e0a02 */
[----:B------:R-:W-:Y:S02]  /*03c0*/  @!P1 LOP3.LUT R2, RZ, R4, RZ, 0x33, !PT ;  /* 0x00000004ff029212 */ /* 0x000fe400078e33ff */
[----:B------:R-:W-:-:S03]  /*03d0*/  LEA.HI R3, R3, R0, RZ, 0x7 ;  /* 0x0000000003037211 */ /* 0x000fc600078f38ff */
[----:B------:R-:W-:Y:S02]  /*03e0*/  IMAD.SHL.U32 R6, R2, 0x8, RZ ;  /* 0x0000000802067824 */ /* 0x000fe400078e00ff */
[----:B------:R-:W-:-:S03]  /*03f0*/  IMAD.MOV R2, RZ, RZ, -R2 ;  /* 0x000000ffff027224 */ /* 0x000fc600078e0a02 */
[----:B------:R-:W-:Y:S01]  /*0400*/  LEA.HI.SX32 R3, R3, -R6, 0x19 ;  /* 0x8000000603037211 */ /* 0x000fe200078fcaff */
[----:B------:R-:W-:-:S03]  /*0410*/  IMAD R4, R4, R2, R5 ;  /* 0x0000000204047224 */ /* 0x000fc600078e0205 */
[----:B------:R-:W-:Y:S02]  /*0420*/  VIMNMX R11, PT, PT, R3, 0x8, PT ;  /* 0x00000008030b7848 */ /* 0x000fe40003fe0100 */
[----:B------:R-:W-:Y:S02]  /*0430*/  IABS R9, R4 ;  /* 0x0000000400097213 */ /* 0x000fe40000000000 */
[----:B------:R-:W-:-:S04]  /*0440*/  IABS R7, R11 ;  /* 0x0000000b00077213 */ /* 0x000fc80000000000 */
[----:B------:R-:W1:Y:S08]  /*0450*/  I2F.RP R0, R7 ;  /* 0x0000000700007306 */ /* 0x000e700000209400 */
[----:B-1----:R-:W1:Y:S02]  /*0460*/  MUFU.RCP R0, R0 ;  /* 0x0000000000007308 */ /* 0x002e640000001000 */
[----:B-1----:R-:W-:-:S06]  /*0470*/  VIADD R3, R0, 0xffffffe ;  /* 0x0ffffffe00037836 */ /* 0x002fcc0000000000 */
[----:B------:R-:W1:Y:S02]  /*0480*/  F2I.FTZ.U32.TRUNC.NTZ R3, R3 ;  /* 0x0000000300037305 */ /* 0x000e64000021f000 */
[----:B-1----:R-:W-:-:S04]  /*0490*/  IMAD.MOV R8, RZ, RZ, -R3 ;  /* 0x000000ffff087224 */ /* 0x002fc800078e0a03 */
[----:B------:R-:W-:Y:S01]  /*04a0*/  IMAD.MOV.U32 R2, RZ, RZ, R8 ;  /* 0x000000ffff027224 */ /* 0x000fe200078e0008 */
[----:B------:R-:W-:-:S03]  /*04b0*/  IABS R8, R11 ;  /* 0x0000000b00087213 */ /* 0x000fc60000000000 */
[----:B------:R-:W-:Y:S02]  /*04c0*/  IMAD R5, R2, R7, RZ ;  /* 0x0000000702057224 */ /* 0x000fe400078e02ff */
[----:B------:R-:W-:Y:S02]  /*04d0*/  IMAD.MOV.U32 R2, RZ, RZ, RZ ;  /* 0x000000ffff027224 */ /* 0x000fe400078e00ff */
[----:B------:R-:W-:Y:S02]  /*04e0*/  IMAD.MOV R0, RZ, RZ, -R8 ;  /* 0x000000ffff007224 */ /* 0x000fe400078e0a08 */
[----:B------:R-:W-:Y:S01]  /*04f0*/  IMAD.HI.U32 R2, R3, R5, R2 ;  /* 0x0000000503027227 */ /* 0x000fe200078e0002 */
[----:B------:R-:W-:-:S05]  /*0500*/  LOP3.LUT R3, R48, 0x7f, RZ, 0xc0, !PT ;  /* 0x0000007f30037812 */ /* 0x000fca00078ec0ff */
[----:B------:R-:W-:-:S04]  /*0510*/  IMAD.HI.U32 R2, R2, R9, RZ ;  /* 0x0000000902027227 */ /* 0x000fc800078e00ff */
[----:B------:R-:W-:Y:S01]  /*0520*/  IMAD R0, R2, R0, R9 ;  /* 0x0000000002007224 */ /* 0x000fe200078e0209 */
[----:B------:R-:W-:-:S04]  /*0530*/  LOP3.LUT R9, R84, 0x34, RZ, 0xfc, !PT ;  /* 0x0000003454097812 */ /* 0x000fc800078efcff */
[----:B------:R-:W-:-:S13]  /*0540*/  ISETP.GT.U32.AND P1, PT, R7, R0, PT ;  /* 0x000000000700720c */ /* 0x000fda0003f24070 */
[----:B------:R-:W-:Y:S02]  /*0550*/  @!P1 IMAD.IADD R0, R0, 0x1, -R7 ;  /* 0x0000000100009824 */ /* 0x000fe400078e0a07 */
[----:B------:R-:W-:Y:S01]  /*0560*/  @!P1 VIADD R2, R2, 0x1 ;  /* 0x0000000102029836 */ /* 0x000fe20000000000 */
[----:B------:R-:W-:Y:S02]  /*0570*/  ISETP.NE.AND P1, PT, R11, RZ, PT ;  /* 0x000000ff0b00720c */ /* 0x000fe40003f25270 */
[----:B------:R-:W-:Y:S02]  /*0580*/  ISETP.GE.U32.AND P0, PT, R0, R7, PT ;  /* 0x000000070000720c */ /* 0x000fe40003f06070 */
[----:B------:R-:W-:Y:S02]  /*0590*/  LOP3.LUT R0, R4, R11, RZ, 0x3c, !PT ;  /* 0x0000000b04007212 */ /* 0x000fe400078e3cff */
[----:B------:R-:W-:Y:S02]  /*05a0*/  SHF.R.U32.HI R7, RZ, 0x6, R48 ;  /* 0x00000006ff077819 */ /* 0x000fe40000011630 */
[----:B------:R-:W-:-:S07]  /*05b0*/  ISETP.GE.AND P2, PT, R0, RZ, PT ;  /* 0x000000ff0000720c */ /* 0x000fce0003f46270 */
[----:B------:R-:W-:-:S06]  /*05c0*/  @P0 VIADD R2, R2, 0x1 ;  /* 0x0000000102020836 */ /* 0x000fcc0000000000 */
[----:B------:R-:W-:Y:S01]  /*05d0*/  @!P2 IMAD.MOV R2, RZ, RZ, -R2 ;  /* 0x000000ffff02a224 */ /* 0x000fe200078e0a02 */
[----:B------:R-:W-:-:S05]  /*05e0*/  @!P1 LOP3.LUT R2, RZ, R11, RZ, 0x33, !PT ;  /* 0x0000000bff029212 */ /* 0x000fca00078e33ff */
[----:B------:R-:W-:-:S04]  /*05f0*/  IMAD.MOV R0, RZ, RZ, -R2 ;  /* 0x000000ffff007224 */ /* 0x000fc800078e0a02 */
[----:B------:R-:W-:Y:S01]  /*0600*/  IMAD R0, R11, R0, R4 ;  /* 0x000000000b007224 */ /* 0x000fe200078e0204 */
[----:B------:R-:W-:-:S03]  /*0610*/  LOP3.LUT R11, R84, 0x2c, RZ, 0xfc, !PT ;  /* 0x0000002c540b7812 */ /* 0x000fc600078efcff */
[----:B------:R-:W-:-:S04]  /*0620*/  IMAD.IADD R0, R6, 0x1, R0 ;  /* 0x0000000106007824 */ /* 0x000fc800078e0200 */
[----:B------:R-:W-:Y:S02]  /*0630*/  IMAD R120, R0, 0x80, R3 ;  /* 0x0000008000787824 */ /* 0x000fe400078e0203 */
[----:B------:R-:W-:Y:S01]  /*0640*/  IMAD.SHL.U32 R0, R2, 0x40, RZ ;  /* 0x0000004002007824 */ /* 0x000fe200078e00ff */
[----:B0-----:R-:W-:Y:S06]  /*0650*/  BRA.U UP0, `(.L_x_0) ;  /* 0x00000001002c7547 */ /* 0x001fec000b800000 */
[----:B------:R-:W-:Y:S01]  /*0660*/  IMAD.SHL.U32 R121, R48, 0x10, RZ ;  /* 0x0000001030797824 */ /* 0x000fe200078e00ff */
[----:B------:R-:W-:Y:S02]  /*0670*/  CS2R R44, SRZ ;  /* 0x00000000002c7805 */ /* 0x000fe4000001ff00 */
[----:B------:R-:W-:Y:S02]  /*0680*/  CS2R R46, SRZ ;  /* 0x00000000002e7805 */ /* 0x000fe4000001ff00 */
[----:B------:R-:W-:Y:S02]  /*0690*/  CS2R R40, SRZ ;  /* 0x0000000000287805 */ /* 0x000fe4000001ff00 */
[----:B------:R-:W-:Y:S02]  /*06a0*/  CS2R R42, SRZ ;  /* 0x00000000002a7805 */ /* 0x000fe4000001ff00 */
[----:B------:R-:W-:Y:S02]  /*06b0*/  CS2R R36, SRZ ;  /* 0x0000000000247805 */ /* 0x000fe4000001ff00 */
[----:B------:R-:W-:-:S02]  /*06c0*/  CS2R R38, SRZ ;  /* 0x0000000000267805 */ /* 0x000fc4000001ff00 */
[----:B------:R-:W-:Y:S02]  /*06d0*/  CS2R R32, SRZ ;  /* 0x0000000000207805 */ /* 0x000fe4000001ff00 */
[----:B------:R-:W-:Y:S02]  /*06e0*/  CS2R R34, SRZ ;  /* 0x0000000000227805 */ /* 0x000fe4000001ff00 */
[----:B------:R-:W-:Y:S01]  /*06f0*/  LOP3.LUT R121, R121, 0x600, RZ, 0xc0, !PT ;  /* 0x0000060079797812 */ /* 0x000fe200078ec0ff */
[----:B------:R-:W-:Y:S06]  /*0700*/  BRA `(.L_x_1) ;  /* 0x0000002400247947 */ /* 0x000fec0003800000 */
.L_x_0:
[----:B------:R-:W-:Y:S01]  /*0710*/  IABS R30, R24 ;  /* 0x00000018001e7213 */ /* 0x000fe20000000000 */
[--C-:B------:R-:W-:Y:S01]  /*0720*/  IMAD.IADD R32, R0, 0x1, R7.reuse ;  /* 0x0000000100207824 */ /* 0x100fe200078e0207 */
[----:B------:R-:W-:Y:S01]  /*0730*/  IABS R31, R25 ;  /* 0x00000019001f7213 */ /* 0x000fe20000000000 */
[----:B------:R-:W0:Y:S01]  /*0740*/  LDCU UR6, c[0x0][0x3b0] ;  /* 0x00007600ff0677ac */ /* 0x000e220008000800 */
[----:B------:R-:W1:Y:S01]  /*0750*/  I2F.RP R8, R30 ;  /* 0x0000001e00087306 */ /* 0x000e620000209400 */
[----:B------:R-:W-:Y:S01]  /*0760*/  IABS R27, R120 ;  /* 0x00000078001b7213 */ /* 0x000fe20000000000 */
[----:B------:R-:W-:Y:S01]  /*0770*/  VIADD R37, R32, 0x18 ;  /* 0x0000001820257836 */ /* 0x000fe20000000000 */
[----:B------:R-:W-:Y:S01]  /*0780*/  LOP3.LUT R33, R0, 0x7, R7, 0xf8, !PT ;  /* 0x0000000700217812 */ /* 0x000fe200078ef807 */
[----:B------:R-:W-:Y:S01]  /*0790*/  VIADD R35, R32, 0x28 ;  /* 0x0000002820237836 */ /* 0x000fe20000000000 */
[----:B------:R-:W-:Y:S01]  /*07a0*/  ISETP.GE.AND P3, PT, R120, RZ, PT ;  /* 0x000000ff7800720c */ /* 0x000fe20003f66270 */
[----:B------:R-:W2:Y:S01]  /*07b0*/  LDCU.128 UR24, c[0x0][0x380] ;  /* 0x00007000ff1877ac */ /* 0x000ea20008000c00 */
[C---:B------:R-:W-:Y:S01]  /*07c0*/  LOP3.LUT R34, R33.reuse, 0x30, RZ, 0xfc, !PT ;  /* 0x0000003021227812 */ /* 0x040fe200078efcff */
[----:B------:R-:W3:Y:S01]  /*07d0*/  I2F.RP R6, R31 ;  /* 0x0000001f00067306 */ /* 0x000ee20000209400 */
[C---:B------:R-:W-:Y:S01]  /*07e0*/  LOP3.LUT R36, R33.reuse, 0x20, RZ, 0xfc, !PT ;  /* 0x0000002021247812 */ /* 0x040fe200078efcff */
[----:B------:R-:W4:Y:S01]  /*07f0*/  LDCU UR10, c[0x0][0x3a4] ;  /* 0x00007480ff0a77ac */ /* 0x000f220008000800 */
[----:B------:R-:W-:Y:S01]  /*0800*/  IABS R28, R37 ;  /* 0x00000025001c7213 */ /* 0x000fe20000000000 */
[----:B------:R-:W-:Y:S01]  /*0810*/  IMAD.SHL.U32 R121, R48, 0x10, RZ ;  /* 0x0000001030797824 */ /* 0x000fe200078e00ff */
[----:B------:R-:W-:Y:S01]  /*0820*/  IABS R26, R36 ;  /* 0x00000024001a7213 */ /* 0x000fe20000000000 */
[----:B------:R-:W5:Y:S01]  /*0830*/  LDCU UR23, c[0x0][0x3ac] ;  /* 0x00007580ff1777ac */ /* 0x000f620008000800 */
[----:B------:R-:W-:Y:S01]  /*0840*/  LOP3.LUT R38, R33, 0x10, RZ, 0xfc, !PT ;  /* 0x0000001021267812 */ /* 0x000fe200078efcff */
[----:B-1----:R-:W1:Y:S01]  /*0850*/  MUFU.RCP R8, R8 ;  /* 0x0000000800087308 */ /* 0x002e620000001000 */
[----:B------:R-:W-:-:S02]  /*0860*/  SHF.R.U32.HI R52, RZ, 0x3, R21 ;  /* 0x00000003ff347819 */ /* 0x000fc40000011615 */
[----:B------:R-:W-:Y:S02]  /*0870*/  CS2R R44, SRZ ;  /* 0x00000000002c7805 */ /* 0x000fe4000001ff00 */
[----:B------:R-:W-:Y:S02]  /*0880*/  IABS R29, R38 ;  /* 0x00000026001d7213 */ /* 0x000fe40000000000 */
[----:B------:R-:W-:Y:S02]  /*0890*/  CS2R R46, SRZ ;  /* 0x00000000002e7805 */ /* 0x000fe4000001ff00 */
[----:B------:R-:W-:Y:S02]  /*08a0*/  LOP3.LUT R121, R121, 0x600, RZ, 0xc0, !PT ;  /* 0x0000060079797812 */ /* 0x000fe400078ec0ff */
[----:B------:R-:W-:Y:S02]  /*08b0*/  CS2R R40, SRZ ;  /* 0x0000000000287805 */ /* 0x000fe4000001ff00 */
[----:B------:R-:W-:Y:S01]  /*08c0*/  CS2R R42, SRZ ;  /* 0x00000000002a7805 */ /* 0x000fe2000001ff00 */
[----:B---3--:R-:W3:Y:S01]  /*08d0*/  MUFU.RCP R6, R6 ;  /* 0x0000000600067308 */ /* 0x008ee20000001000 */
[----:B-1----:R-:W-:Y:S01]  /*08e0*/  VIADD R4, R8, 0xffffffe ;  /* 0x0ffffffe08047836 */ /* 0x002fe20000000000 */
[----:B------:R-:W-:-:S06]  /*08f0*/  IABS R8, R34 ;  /* 0x0000002200087213 */ /* 0x000fcc0000000000 */
[----:B------:R1:W0:Y:S01]  /*0900*/  F2I.FTZ.U32.TRUNC.NTZ R5, R4 ;  /* 0x0000000400057305 */ /* 0x000222000021f000 */
[----:B---3--:R-:W-:-:S07]  /*0910*/  VIADD R2, R6, 0xffffffe ;  /* 0x0ffffffe06027836 */ /* 0x008fce0000000000 */
[----:B------:R3:W2:Y:S01]  /*0920*/  F2I.FTZ.U32.TRUNC.NTZ R3, R2 ;  /* 0x0000000200037305 */ /* 0x0006a2000021f000 */
[----:B-1----:R-:W-:Y:S02]  /*0930*/  IMAD.MOV.U32 R4, RZ, RZ, RZ ;  /* 0x000000ffff047224 */ /* 0x002fe400078e00ff */
[----:B0-----:R-:W-:Y:S02]  /*0940*/  IMAD.MOV R23, RZ, RZ, -R5 ;  /* 0x000000ffff177224 */ /* 0x001fe400078e0a05 */
[----:B---3--:R-:W-:Y:S02]  /*0950*/  IMAD.MOV.U32 R2, RZ, RZ, RZ ;  /* 0x000000ffff027224 */ /* 0x008fe400078e00ff */
[----:B------:R-:W-:-:S04]  /*0960*/  IMAD R23, R23, R30, RZ ;  /* 0x0000001e17177224 */ /* 0x000fc800078e02ff */
[----:B------:R-:W-:-:S04]  /*0970*/  IMAD.HI.U32 R5, R5, R23, R4 ;  /* 0x0000001705057227 */ /* 0x000fc800078e0004 */
[----:B--2---:R-:W-:Y:S02]  /*0980*/  IMAD.MOV R6, RZ, RZ, -R3 ;  /* 0x000000ffff067224 */ /* 0x004fe400078e0a03 */
[----:B------:R-:W-:-:S04]  /*0990*/  IMAD.HI.U32 R5, R5, R27, RZ ;  /* 0x0000001b05057227 */ /* 0x000fc800078e00ff */
[----:B------:R-:W-:Y:S02]  /*09a0*/  IMAD.MOV R5, RZ, RZ, -R5 ;  /* 0x000000ffff057224 */ /* 0x000fe400078e0a05 */
[----:B------:R-:W-:Y:S02]  /*09b0*/  IMAD R23, R6, R31, RZ ;  /* 0x0000001f06177224 */ /* 0x000fe400078e02ff */
[C---:B------:R-:W-:Y:S02]  /*09c0*/  IMAD R27, R30.reuse, R5, R27 ;  /* 0x000000051e1b7224 */ /* 0x040fe400078e021b */
[----:B------:R-:W-:Y:S01]  /*09d0*/  IMAD.HI.U32 R2, R3, R23, R2 ;  /* 0x0000001703027227 */ /* 0x000fe200078e0002 */
[----:B------:R-:W-:Y:S02]  /*09e0*/  IABS R23, R35 ;  /* 0x0000002300177213 */ /* 0x000fe40000000000 */
[----:B------:R-:W-:Y:S01]  /*09f0*/  ISETP.GT.U32.AND P0, PT, R30, R27, PT ;  /* 0x0000001b1e00720c */ /* 0x000fe20003f04070 */
[----:B------:R-:W-:-:S02]  /*0a00*/  VIADD R4, R32, 0x38 ;  /* 0x0000003820047836 */ /* 0x000fc40000000000 */
[----:B------:R-:W-:-:S03]  /*0a10*/  IMAD.HI.U32 R5, R2, R8, RZ ;  /* 0x0000000802057227 */ /* 0x000fc600078e00ff */
[----:B------:R-:W-:Y:S01]  /*0a20*/  IABS R6, R4 ;  /* 0x0000000400067213 */ /* 0x000fe20000000000 */
[----:B------:R-:W-:Y:S02]  /*0a30*/  IMAD.MOV R5, RZ, RZ, -R5 ;  /* 0x000000ffff057224 */ /* 0x000fe400078e0a05 */
[----:B------:R-:W-:-:S04]  /*0a40*/  IMAD.HI.U32 R7, R2, R26, RZ ;  /* 0x0000001a02077227 */ /* 0x000fc800078e00ff */
[----:B------:R-:W-:-:S04]  /*0a50*/  IMAD.HI.U32 R3, R2, R6, RZ ;  /* 0x0000000602037227 */ /* 0x000fc800078e00ff */
[----:B------:R-:W-:Y:S01]  /*0a60*/  @!P0 IMAD.IADD R27, R27, 0x1, -R30 ;  /* 0x000000011b1b8824 */ /* 0x000fe200078e0a1e */
[----:B------:R-:W-:Y:S01]  /*0a70*/  ISETP.NE.AND P0, PT, R24, RZ, PT ;  /* 0x000000ff1800720c */ /* 0x000fe20003f05270 */
[----:B------:R-:W-:Y:S02]  /*0a80*/  IMAD R5, R31, R5, R8 ;  /* 0x000000051f057224 */ /* 0x000fe400078e0208 */
[----:B------:R-:W-:Y:S01]  /*0a90*/  IMAD.MOV R3, RZ, RZ, -R3 ;  /* 0x000000ffff037224 */ /* 0x000fe200078e0a03 */
[----:B------:R-:W-:Y:S01]  /*0aa0*/  ISETP.GT.U32.AND P1, PT, R30, R27, PT ;  /* 0x0000001b1e00720c */ /* 0x000fe20003f24070 */
[----:B------:R-:W-:Y:S02]  /*0ab0*/  IMAD.MOV R7, RZ, RZ, -R7 ;  /* 0x000000ffff077224 */ /* 0x000fe400078e0a07 */
[----:B------:R-:W-:-:S04]  /*0ac0*/  IMAD.HI.U32 R8, R2, R28, RZ ;  /* 0x0000001c02087227 */ /* 0x000fc800078e00ff */
[C---:B------:R-:W-:Y:S02]  /*0ad0*/  IMAD R3, R31.reuse, R3, R6 ;  /* 0x000000031f037224 */ /* 0x040fe400078e0206 */
[C---:B------:R-:W-:Y:S02]  /*0ae0*/  IMAD R7, R31.reuse, R7, R26 ;  /* 0x000000071f077224 */ /* 0x040fe400078e021a */
[----:B------:R-:W-:Y:S01]  /*0af0*/  IMAD.MOV R8, RZ, RZ, -R8 ;  /* 0x000000ffff087224 */ /* 0x000fe200078e0a08 */
[C---:B------:R-:W-:Y:S01]  /*0b00*/  ISETP.GT.U32.AND P2, PT, R31.reuse, R3, PT ;  /* 0x000000031f00720c */ /* 0x040fe20003f44070 */
[----:B------:R-:W-:Y:S01]  /*0b10*/  IMAD.HI.U32 R6, R2, R23, RZ ;  /* 0x0000001702067227 */ /* 0x000fe200078e00ff */
[----:B------:R-:W-:-:S03]  /*0b20*/  ISETP.GT.U32.AND P4, PT, R31, R7, PT ;  /* 0x000000071f00720c */ /* 0x000fc60003f84070 */
[C---:B------:R-:W-:Y:S02]  /*0b30*/  IMAD R8, R31.reuse, R8, R28 ;  /* 0x000000081f087224 */ /* 0x040fe400078e021c */
[----:B------:R-:W-:Y:S02]  /*0b40*/  IMAD.MOV R6, RZ, RZ, -R6 ;  /* 0x000000ffff067224 */ /* 0x000fe400078e0a06 */
[----:B------:R-:W-:Y:S01]  /*0b50*/  VIADD R26, R32, 0x8 ;  /* 0x00000008201a7836 */ /* 0x000fe20000000000 */
[C---:B------:R-:W-:Y:S01]  /*0b60*/  ISETP.GT.U32.AND P5, PT, R31.reuse, R8, PT ;  /* 0x000000081f00720c */ /* 0x040fe20003fa4070 */
[----:B------:R-:W-:Y:S02]  /*0b70*/  IMAD R6, R31, R6, R23 ;  /* 0x000000061f067224 */ /* 0x000fe400078e0217 */
[----:B------:R-:W-:Y:S01]  /*0b80*/  IMAD.HI.U32 R23, R2, R29, RZ ;  /* 0x0000001d02177227 */ /* 0x000fe200078e00ff */
[----:B------:R-:W-:-:S03]  /*0b90*/  IABS R32, R26 ;  /* 0x0000001a00207213 */ /* 0x000fc60000000000 */
[----:B------:R-:W-:Y:S01]  /*0ba0*/  @!P1 IMAD.IADD R27, R27, 0x1, -R30 ;  /* 0x000000011b1b9824 */ /* 0x000fe200078e0a1e */
[C---:B------:R-:W-:Y:S01]  /*0bb0*/  ISETP.GT.U32.AND P1, PT, R31.reuse, R5, PT ;  /* 0x000000051f00720c */ /* 0x040fe20003f24070 */
[----:B------:R-:W-:Y:S02]  /*0bc0*/  IMAD.MOV R30, RZ, RZ, -R23 ;  /* 0x000000ffff1e7224 */ /* 0x000fe400078e0a17 */
[----:B------:R-:W-:Y:S01]  /*0bd0*/  @!P3 IMAD.MOV R27, RZ, RZ, -R27 ;  /* 0x000000ffff1bb224 */ /* 0x000fe200078e0a1b */
[C---:B------:R-:W-:Y:S01]  /*0be0*/  ISETP.GT.U32.AND P3, PT, R31.reuse, R6, PT ;  /* 0x000000061f00720c */ /* 0x040fe20003f64070 */
[----:B------:R-:W-:Y:S01]  /*0bf0*/  IMAD.MOV.U32 R28, RZ, RZ, R32 ;  /* 0x000000ffff1c7224 */ /* 0x000fe200078e0020 */
[----:B------:R-:W-:Y:S01]  /*0c00*/  @!P0 LOP3.LUT R27, RZ, R24, RZ, 0x33, !PT ;  /* 0x00000018ff1b8212 */ /* 0x000fe200078e33ff */
[----:B------:R-:W-:Y:S01]  /*0c10*/  IMAD R23, R31, R30, R29 ;  /* 0x0000001e1f177224 */ /* 0x000fe200078e021d */
[----:B------:R-:W-:Y:S01]  /*0c20*/  IABS R30, R33 ;  /* 0x00000021001e7213 */ /* 0x000fe20000000000 */
[----:B------:R-:W-:Y:S01]  /*0c30*/  @!P4 IMAD.IADD R7, R7, 0x1, -R31 ;  /* 0x000000010707c824 */ /* 0x000fe200078e0a1f */
[----:B------:R-:W-:Y:S01]  /*0c40*/  ISETP.GE.AND P0, PT, R33, RZ, PT ;  /* 0x000000ff2100720c */ /* 0x000fe20003f06270 */
[----:B------:R-:W-:Y:S01]  /*0c50*/  IMAD.HI.U32 R24, R2, R28, RZ ;  /* 0x0000001c02187227 */ /* 0x000fe200078e00ff */
[----:B------:R-:W-:-:S02]  /*0c60*/  ISETP.GT.U32.AND P6, PT, R31, R23, PT ;  /* 0x000000171f00720c */ /* 0x000fc40003fc4070 */
[----:B------:R-:W-:Y:S01]  /*0c70*/  SHF.R.U32.HI R32, RZ, 0x2, R48 ;  /* 0x00000002ff207819 */ /* 0x000fe20000011630 */
[--C-:B------:R-:W-:Y:S01]  /*0c80*/  @!P5 IMAD.IADD R8, R8, 0x1, -R31.reuse ;  /* 0x000000010808d824 */ /* 0x100fe200078e0a1f */
[----:B------:R-:W-:Y:S01]  /*0c90*/  ISETP.GT.U32.AND P5, PT, R31, R7, PT ;  /* 0x000000071f00720c */ /* 0x000fe20003fa4070 */
[----:B------:R-:W-:Y:S02]  /*0ca0*/  IMAD.MOV R24, RZ, RZ, -R24 ;  /* 0x000000ffff187224 */ /* 0x000fe400078e0a18 */
[----:B------:R-:W-:Y:S01]  /*0cb0*/  @!P1 IMAD.IADD R5, R5, 0x1, -R31 ;  /* 0x0000000105059824 */ /* 0x000fe200078e0a1f */
[----:B------:R-:W-:Y:S01]  /*0cc0*/  ISETP.GE.AND P1, PT, R4, RZ, PT ;  /* 0x000000ff0400720c */ /* 0x000fe20003f26270 */
[----:B------:R-:W-:-:S04]  /*0cd0*/  IMAD.HI.U32 R2, R2, R30, RZ ;  /* 0x0000001e02027227 */ /* 0x000fc800078e00ff */
[C---:B------:R-:W-:Y:S02]  /*0ce0*/  IMAD R4, R31.reuse, R24, R28 ;  /* 0x000000181f047224 */ /* 0x040fe400078e021c */
[--C-:B------:R-:W-:Y:S01]  /*0cf0*/  @!P3 IMAD.IADD R6, R6, 0x1, -R31.reuse ;  /* 0x000000010606b824 */ /* 0x100fe200078e0a1f */
[----:B------:R-:W-:Y:S01]  /*0d00*/  ISETP.GT.U32.AND P3, PT, R31, R5, PT ;  /* 0x000000051f00720c */ /* 0x000fe20003f64070 */
[----:B------:R-:W-:Y:S02]  /*0d10*/  IMAD.MOV R24, RZ, RZ, -R2 ;  /* 0x000000ffff187224 */ /* 0x000fe400078e0a02 */
[--C-:B------:R-:W-:Y:S01]  /*0d20*/  @!P2 IMAD.IADD R3, R3, 0x1, -R31.reuse ;  /* 0x000000010303a824 */ /* 0x100fe200078e0a1f */
[C---:B------:R-:W-:Y:S01]  /*0d30*/  ISETP.GT.U32.AND P4, PT, R31.reuse, R6, PT ;  /* 0x000000061f00720c */ /* 0x040fe20003f84070 */
[----:B------:R-:W-:Y:S02]  /*0d40*/  IMAD R24, R31, R24, R30 ;  /* 0x000000181f187224 */ /* 0x000fe400078e021e */
[--C-:B------:R-:W-:Y:S01]  /*0d50*/  @!P5 IMAD.IADD R7, R7, 0x1, -R31.reuse ;  /* 0x000000010707d824 */ /* 0x100fe200078e0a1f */
[----:B------:R-:W-:Y:S01]  /*0d60*/  ISETP.GT.U32.AND P2, PT, R31, R3, PT ;  /* 0x000000031f00720c */ /* 0x000fe20003f44070 */
[--C-:B------:R-:W-:Y:S01]  /*0d70*/  @!P6 IMAD.IADD R23, R23, 0x1, -R31.reuse ;  /* 0x000000011717e824 */ /* 0x100fe200078e0a1f */
[C---:B------:R-:W-:Y:S01]  /*0d80*/  ISETP.GT.U32.AND P5, PT, R31.reuse, R24, PT ;  /* 0x000000181f00720c */ /* 0x040fe20003fa4070 */
[C---:B------:R-:W-:Y:S01]  /*0d90*/  IMAD.SHL.U32 R2, R48.reuse, 0x8, RZ ;  /* 0x0000000830027824 */ /* 0x040fe200078e00ff */
[----:B------:R-:W-:Y:S01]  /*0da0*/  ISETP.GT.U32.AND P6, PT, R31, R8, PT ;  /* 0x000000081f00720c */ /* 0x000fe20003fc4070 */
[----:B------:R-:W-:Y:S01]  /*0db0*/  @!P3 IMAD.IADD R5, R5, 0x1, -R31 ;  /* 0x000000010505b824 */ /* 0x000fe200078e0a1f */
[----:B------:R-:W-:Y:S01]  /*0dc0*/  ISETP.GT.U32.AND P3, PT, R31, R4, PT ;  /* 0x000000041f00720c */ /* 0x000fe20003f64070 */
[----:B------:R-:W-:-:S02]  /*0dd0*/  IMAD.SHL.U32 R29, R48, 0x2, RZ ;  /* 0x00000002301d7824 */ /* 0x000fc400078e00ff */
[----:B------:R-:W-:Y:S01]  /*0de0*/  @!P4 IMAD.IADD R6, R6, 0x1, -R31 ;  /* 0x000000010606c824 */ /* 0x000fe200078e0a1f */
[----:B------:R-:W-:Y:S01]  /*0df0*/  ISETP.GE.AND P4, PT, R34, RZ, PT ;  /* 0x000000ff2200720c */ /* 0x000fe20003f86270 */
[----:B------:R-:W-:Y:S01]  /*0e00*/  IMAD.SHL.U32 R28, R48, 0x40, RZ ;  /* 0x00000040301c7824 */ /* 0x000fe200078e00ff */
[----:B------:R-:W-:Y:S01]  /*0e10*/  LOP3.LUT R29, R2, 0x30, R29, 0x48, !PT ;  /* 0x00000030021d7812 */ /* 0x000fe200078e481d */
[--C-:B------:R-:W-:Y:S01]  /*0e20*/  @!P2 IMAD.IADD R3, R3, 0x1, -R31.reuse ;  /* 0x000000010303a824 */ /* 0x100fe200078e0a1f */
[----:B------:R-:W-:Y:S01]  /*0e30*/  ISETP.GT.U32.AND P2, PT, R31, R23, PT ;  /* 0x000000171f00720c */ /* 0x000fe20003f44070 */
[--C-:B------:R-:W-:Y:S01]  /*0e40*/  @!P5 IMAD.IADD R24, R24, 0x1, -R31.reuse ;  /* 0x000000011818d824 */ /* 0x100fe200078e0a1f */
[----:B------:R-:W-:Y:S01]  /*0e50*/  LOP3.LUT R30, R28, 0x1c0, RZ, 0xc0, !PT ;  /* 0x000001c01c1e7812 */ /* 0x000fe200078ec0ff */
[--C-:B------:R-:W-:Y:S01]  /*0e60*/  @!P6 IMAD.IADD R8, R8, 0x1, -R31.reuse ;  /* 0x000000010808e824 */ /* 0x100fe200078e0a1f */
[----:B------:R-:W-:Y:S01]  /*0e70*/  ISETP.GE.AND P6, PT, R35, RZ, PT ;  /* 0x000000ff2300720c */ /* 0x000fe20003fc6270 */
[----:B------:R-:W-:Y:S01]  /*0e80*/  @!P3 IMAD.IADD R4, R4, 0x1, -R31 ;  /* 0x000000010404b824 */ /* 0x000fe200078e0a1f */
[C---:B------:R-:W-:Y:S01]  /*0e90*/  ISETP.GT.U32.AND P5, PT, R31.reuse, R24, PT ;  /* 0x000000181f00720c */ /* 0x040fe20003fa4070 */
[----:B------:R-:W-:Y:S01]  /*0ea0*/  IMAD.MOV.U32 R2, RZ, RZ, R3 ;  /* 0x000000ffff027224 */ /* 0x000fe200078e0003 */
[----:B------:R-:W-:Y:S01]  /*0eb0*/  ISETP.GE.AND P3, PT, R38, RZ, PT ;  /* 0x000000ff2600720c */ /* 0x000fe20003f66270 */
[----:B------:R-:W-:Y:S01]  /*0ec0*/  @!P4 IMAD.MOV R5, RZ, RZ, -R5 ;  /* 0x000000ffff05c224 */ /* 0x000fe200078e0a05 */
[----:B------:R-:W-:Y:S01]  /*0ed0*/  ISETP.GT.U32.AND P4, PT, R31, R4, PT ;  /* 0x000000041f00720c */ /* 0x000fe20003f84070 */
[----:B------:R-:W-:Y:S01]  /*0ee0*/  @!P1 IMAD.MOV R2, RZ, RZ, -R2 ;  /* 0x000000ffff029224 */ /* 0x000fe200078e0a02 */
[----:B------:R-:W-:Y:S01]  /*0ef0*/  ISETP.GE.AND P1, PT, R37, RZ, PT ;  /* 0x000000ff2500720c */ /* 0x000fe20003f26270 */
[----:B------:R-:W-:Y:S01]  /*0f00*/  @!P2 IMAD.IADD R23, R23, 0x1, -R31 ;  /* 0x000000011717a824 */ /* 0x000fe200078e0a1f */
[----:B------:R-:W-:-:S02]  /*0f10*/  ISETP.GE.AND P2, PT, R36, RZ, PT ;  /* 0x000000ff2400720c */ /* 0x000fc40003f46270 */
[----:B------:R-:W-:Y:S02]  /*0f20*/  CS2R R36, SRZ ;  /* 0x0000000000247805 */ /* 0x000fe4000001ff00 */
[----:B------:R-:W-:Y:S01]  /*0f30*/  LOP3.LUT R3, R48, 0x3, RZ, 0xc0, !PT ;  /* 0x0000000330037812 */ /* 0x000fe200078ec0ff */
[----:B------:R-:W-:Y:S01]  /*0f40*/  @!P6 IMAD.MOV R6, RZ, RZ, -R6 ;  /* 0x000000ffff06e224 */ /* 0x000fe200078e0a06 */
[----:B------:R-:W-:Y:S01]  /*0f50*/  IADD3 R30, PT, PT, R121, UR5, R30 ;  /* 0x00000005791e7c10 */ /* 0x000fe2000fffe01e */
[----:B------:R-:W-:Y:S01]  /*0f60*/  @!P5 IMAD.IADD R24, R24, 0x1, -R31 ;  /* 0x000000011818d824 */ /* 0x000fe200078e0a1f */
[----:B------:R-:W-:Y:S01]  /*0f70*/  ISETP.NE.AND P5, PT, R25, RZ, PT ;  /* 0x000000ff1900720c */ /* 0x000fe20003fa5270 */
[----:B------:R-:W-:Y:S01]  /*0f80*/  @!P3 IMAD.MOV R23, RZ, RZ, -R23 ;  /* 0x000000ffff17b224 */ /* 0x000fe200078e0a17 */
[----:B------:R-:W-:Y:S01]  /*0f90*/  LOP3.LUT R25, RZ, R25, RZ, 0x33, !PT ;  /* 0x00000019ff197212 */ /* 0x000fe200078e33ff */
[----:B------:R-:W-:Y:S01]  /*0fa0*/  @!P4 IMAD.IADD R4, R4, 0x1, -R31 ;  /* 0x000000010404c824 */ /* 0x000fe200078e0a1f */
[----:B------:R-:W-:Y:S01]  /*0fb0*/  ISETP.GE.AND P4, PT, R26, RZ, PT ;  /* 0x000000ff1a00720c */ /* 0x000fe20003f86270 */
[----:B------:R-:W-:Y:S01]  /*0fc0*/  IMAD R28, R3, 0x220, RZ ;  /* 0x00000220031c7824 */ /* 0x000fe200078e02ff */
[C---:B------:R-:W-:Y:S01]  /*0fd0*/  SEL R5, R25.reuse, R5, !P5 ;  /* 0x0000000519057207 */ /* 0x040fe20006800000 */
[----:B------:R-:W-:Y:S01]  /*0fe0*/  @!P2 IMAD.MOV R7, RZ, RZ, -R7 ;  /* 0x000000ffff07a224 */ /* 0x000fe200078e0a07 */
[C---:B------:R-:W-:Y:S01]  /*0ff0*/  SEL R2, R25.reuse, R2, !P5 ;  /* 0x0000000219027207 */ /* 0x040fe20006800000 */
[----:B------:R-:W-:Y:S01]  /*1000*/  @!P1 IMAD.MOV R8, RZ, RZ, -R8 ;  /* 0x000000ffff089224 */ /* 0x000fe200078e0a08 */
[----:B------:R-:W-:Y:S01]  /*1010*/  SEL R23, R25, R23, !P5 ;  /* 0x0000001719177207 */ /* 0x000fe20006800000 */
[----:B------:R-:W-:Y:S01]  /*1020*/  IMAD R26, R5, UR6, RZ ;  /* 0x00000006051a7c24 */ /* 0x000fe2000f8e02ff */
[----:B------:R-:W-:Y:S01]  /*1030*/  SGXT.U32 R3, R32, 0x3 ;  /* 0x000000032003781a */ /* 0x000fe20000000000 */
[----:B------:R-:W-:Y:S01]  /*1040*/  IMAD R2, R2, UR6, RZ ;  /* 0x0000000602027c24 */ /* 0x000fe2000f8e02ff */
[----:B------:R-:W-:Y:S01]  /*1050*/  SEL R7, R25, R7, !P5 ;  /* 0x0000000719077207 */ /* 0x000fe20006800000 */
[----:B------:R-:W-:Y:S01]  /*1060*/  IMAD R23, R23, UR6, RZ ;  /* 0x0000000617177c24 */ /* 0x000fe2000f8e02ff */
[----:B------:R-:W-:Y:S01]  /*1070*/  IADD3 R5, P6, PT, R26, UR26, RZ ;  /* 0x0000001a1a057c10 */ /* 0x000fe2000ffde0ff */
[----:B------:R-:W-:Y:S01]  /*1080*/  @!P4 IMAD.MOV R4, RZ, RZ, -R4 ;  /* 0x000000ffff04c224 */ /* 0x000fe200078e0a04 */
[----:B------:R-:W-:Y:S01]  /*1090*/  LOP3.LUT R3, R28, R3, R52, 0x1e, !PT ;  /* 0x000000031c037212 */ /* 0x000fe200078e1e34 */
[----:B------:R-:W-:Y:S01]  /*10a0*/  @!P0 IMAD.MOV R24, RZ, RZ, -R24 ;  /* 0x000000ffff188224 */ /* 0x000fe200078e0a18 */
[----:B------:R-:W-:Y:S01]  /*10b0*/  R2UR UR19, R5 ;  /* 0x00000000051372ca */ /* 0x000fe200000e0000 */
[----:B------:R-:W-:Y:S01]  /*10c0*/  IMAD R7, R7, UR6, RZ ;  /* 0x0000000607077c24 */ /* 0x000fe2000f8e02ff */
[----:B------:R-:W-:Y:S01]  /*10d0*/  IADD3 R28, P0, PT, R2, UR26, RZ ;  /* 0x0000001a021c7c10 */ /* 0x000fe2000ff1e0ff */
[----:B------:R-:W-:Y:S01]  /*10e0*/  IMAD.IADD R83, R29, 0x1, R30 ;  /* 0x000000011d537824 */ /* 0x000fe200078e021e */
[----:B------:R-:W-:-:S02]  /*10f0*/  IADD3 R5, P3, PT, R23, UR26, RZ ;  /* 0x0000001a17057c10 */ /* 0x000fc4000ff7e0ff */
[----:B------:R-:W-:Y:S02]  /*1100*/  CS2R R38, SRZ ;  /* 0x0000000000267805 */ /* 0x000fe4000001ff00 */
[C---:B------:R-:W-:Y:S02]  /*1110*/  SEL R6, R25.reuse, R6, !P5 ;  /* 0x0000000619067207 */ /* 0x040fe40006800000 */
[----:B------:R-:W-:Y:S02]  /*1120*/  CS2R R32, SRZ ;  /* 0x0000000000207805 */ /* 0x000fe4000001ff00 */
[C---:B------:R-:W-:Y:S02]  /*1130*/  SEL R8, R25.reuse, R8, !P5 ;  /* 0x0000000819087207 */ /* 0x040fe40006800000 */
[----:B------:R-:W-:Y:S02]  /*1140*/  CS2R R34, SRZ ;  /* 0x0000000000227805 */ /* 0x000fe4000001ff00 */
[----:B------:R-:W-:-:S02]  /*1150*/  SEL R4, R25, R4, !P5 ;  /* 0x0000000419047207 */ /* 0x000fc40006800000 */
[----:B------:R-:W-:Y:S01]  /*1160*/  SEL R24, R25, R24, !P5 ;  /* 0x0000001819187207 */ /* 0x000fe20006800000 */
[----:B------:R-:W-:Y:S01]  /*1170*/  IMAD R25, R6, UR6, RZ ;  /* 0x0000000606197c24 */ /* 0x000fe2000f8e02ff */
[----:B------:R-:W-:Y:S01]  /*1180*/  R2UR UR21, R28 ;  /* 0x000000001c1572ca */ /* 0x000fe200000e0000 */
[----:B------:R-:W-:Y:S01]  /*1190*/  IMAD R8, R8, UR6, RZ ;  /* 0x0000000608087c24 */ /* 0x000fe2000f8e02ff */
[----:B------:R-:W-:Y:S01]  /*11a0*/  R2UR UR11, R5 ;  /* 0x00000000050b72ca */ /* 0x000fe200000e0000 */
[----:B----4-:R-:W-:Y:S01]  /*11b0*/  IMAD R5, R27, UR10, RZ ;  /* 0x0000000a1b057c24 */ /* 0x010fe2000f8e02ff */
[----:B------:R-:W-:Y:S01]  /*11c0*/  IADD3 R28, P5, PT, R7, UR26, RZ ;  /* 0x0000001a071c7c10 */ /* 0x000fe2000ffbe0ff */
[----:B------:R-:W-:Y:S01]  /*11d0*/  IMAD R30, R24, UR6, RZ ;  /* 0x00000006181e7c24 */ /* 0x000fe2000f8e02ff */
[----:B------:R-:W-:Y:S02]  /*11e0*/  SHF.R.S32.HI R27, RZ, 0x1f, R26 ;  /* 0x0000001fff1b7819 */ /* 0x000fe4000001141a */
[----:B------:R-:W-:-:S02]  /*11f0*/  R2UR UR15, R28 ;  /* 0x000000001c0f72ca */ /* 0x000fc400000e0000 */
[----:B------:R-:W-:Y:S02]  /*1200*/  SHF.R.S32.HI R28, RZ, 0x1f, R2 ;  /* 0x0000001fff1c7819 */ /* 0x000fe40000011402 */
[----:B------:R-:W-:Y:S02]  /*1210*/  IADD3.X R27, PT, PT, R27, UR27, RZ, P6, !PT ;  /* 0x0000001b1b1b7c10 */ /* 0x000fe4000b7fe4ff */
[----:B------:R-:W-:Y:S02]  /*1220*/  SHF.R.S32.HI R23, RZ, 0x1f, R23 ;  /* 0x0000001fff177819 */ /* 0x000fe40000011417 */
[----:B------:R-:W-:Y:S01]  /*1230*/  IADD3 R2, P6, PT, R5, UR24, RZ ;  /* 0x0000001805027c10 */ /* 0x000fe2000ffde0ff */
[----:B------:R-:W0:Y:S01]  /*1240*/  LDCU UR24, c[0x0][0x3a8] ;  /* 0x00007500ff1877ac */ /* 0x000e220008000800 */
[----:B------:R-:W-:Y:S02]  /*1250*/  IADD3 R29, P1, PT, R25, UR26, RZ ;  /* 0x0000001a191d7c10 */ /* 0x000fe4000ff3e0ff */
[----:B------:R-:W-:-:S02]  /*1260*/  SHF.R.S32.HI R26, RZ, 0x1f, R25 ;  /* 0x0000001fff1a7819 */ /* 0x000fc40000011419 */
[----:B------:R-:W-:Y:S02]  /*1270*/  IADD3 R6, P4, PT, R8, UR26, RZ ;  /* 0x0000001a08067c10 */ /* 0x000fe4000ff9e0ff */
[----:B------:R-:W-:Y:S02]  /*1280*/  SHF.R.S32.HI R25, RZ, 0x1f, R7 ;  /* 0x0000001fff197819 */ /* 0x000fe40000011407 */
[----:B------:R-:W-:Y:S02]  /*1290*/  SHF.R.S32.HI R24, RZ, 0x1f, R8 ;  /* 0x0000001fff187819 */ /* 0x000fe40000011408 */
[----:B------:R-:W-:Y:S02]  /*12a0*/  IADD3.X R23, PT, PT, R23, UR27, RZ, P3, !PT ;  /* 0x0000001b17177c10 */ /* 0x000fe40009ffe4ff */
[----:B------:R-:W-:Y:S02]  /*12b0*/  IADD3.X R28, PT, PT, R28, UR27, RZ, P0, !PT ;  /* 0x0000001b1c1c7c10 */ /* 0x000fe400087fe4ff */
[----:B------:R-:W-:-:S02]  /*12c0*/  IADD3.X R26, PT, PT, R26, UR27, RZ, P1, !PT ;  /* 0x0000001b1a1a7c10 */ /* 0x000fc40008ffe4ff */
[----:B------:R-:W-:Y:S01]  /*12d0*/  IADD3.X R25, PT, PT, R25, UR27, RZ, P5, !PT ;  /* 0x0000001b19197c10 */ /* 0x000fe2000affe4ff */
[----:B0-----:R-:W-:Y:S01]  /*12e0*/  IMAD R84, R84, UR24, RZ ;  /* 0x0000001854547c24 */ /* 0x001fe2000f8e02ff */
[----:B------:R-:W-:Y:S01]  /*12f0*/  IADD3.X R24, PT, PT, R24, UR27, RZ, P4, !PT ;  /* 0x0000001b18187c10 */ /* 0x000fe2000a7fe4ff */
[----:B------:R-:W-:Y:S01]  /*1300*/  IMAD R82, R82, UR24, RZ ;  /* 0x0000001852527c24 */ /* 0x000fe2000f8e02ff */
[----:B------:R-:W-:Y:S01]  /*1310*/  R2UR UR12, R23 ;  /* 0x00000000170c72ca */ /* 0x000fe200000e0000 */
[----:B------:R-:W-:Y:S01]  /*1320*/  IMAD R53, R53, UR24, RZ ;  /* 0x0000001835357c24 */ /* 0x000fe2000f8e02ff */
[----:B------:R-:W-:Y:S01]  /*1330*/  SHF.R.U32.HI R23, RZ, 0x4, R21 ;  /* 0x00000004ff177819 */ /* 0x000fe20000011615 */
[----:B------:R-:W-:Y:S01]  /*1340*/  IMAD R9, R9, UR24, RZ ;  /* 0x0000001809097c24 */ /* 0x000fe2000f8e02ff */
[----:B------:R-:W-:Y:S01]  /*1350*/  R2UR UR17, R29 ;  /* 0x000000001d1172ca */ /* 0x000fe200000e0000 */
[----:B------:R-:W-:Y:S01]  /*1360*/  IMAD R29, R4, UR6, RZ ;  /* 0x00000006041d7c24 */ /* 0x000fe2000f8e02ff */
[----:B------:R-:W-:Y:S01]  /*1370*/  LOP3.LUT R21, R48, 0x3f, RZ, 0xc0, !PT ;  /* 0x0000003f30157812 */ /* 0x000fe200078ec0ff */
[----:B------:R-:W-:Y:S01]  /*1380*/  USHF.R.S32.HI UR6, URZ, 0x1f, UR4 ;  /* 0x0000001fff067899 */ /* 0x000fe20008011404 */
[----:B------:R-:W-:Y:S01]  /*1390*/  R2UR UR22, R28 ;  /* 0x000000001c1672ca */ /* 0x000fe200000e0000 */
[----:B------:R-:W-:Y:S01]  /*13a0*/  IMAD R10, R10, UR24, RZ ;  /* 0x000000180a0a7c24 */ /* 0x000fe2000f8e02ff */
[----:B------:R-:W-:Y:S01]  /*13b0*/  R2UR UR20, R27 ;  /* 0x000000001b1472ca */ /* 0x000fe200000e0000 */
[----:B-----5:R-:W-:Y:S01]  /*13c0*/  IMAD R21, R21, UR23, RZ ;  /* 0x0000001715157c24 */ /* 0x020fe2000f8e02ff */
[----:B------:R-:W-:Y:S01]  /*13d0*/  R2UR UR18, R26 ;  /* 0x000000001a1272ca */ /* 0x000fe200000e0000 */
[----:B------:R-:W-:Y:S01]  /*13e0*/  ULEA.HI UR6, UR6, UR4, URZ, 0x6 ;  /* 0x0000000406067291 */ /* 0x000fe2000f8f30ff */
[----:B------:R-:W-:Y:S01]  /*13f0*/  R2UR UR16, R25 ;  /* 0x00000000191072ca */ /* 0x000fe200000e0000 */
[----:B------:R-:W-:Y:S01]  /*1400*/  IMAD R11, R11, UR24, RZ ;  /* 0x000000180b0b7c24 */ /* 0x000fe2000f8e02ff */
[----:B------:R-:W-:Y:S01]  /*1410*/  R2UR UR14, R24 ;  /* 0x00000000180e72ca */ /* 0x000fe200000e0000 */
[----:B------:R-:W-:Y:S01]  /*1420*/  IMAD R12, R12, UR24, RZ ;  /* 0x000000180c0c7c24 */ /* 0x000fe2000f8e02ff */
[----:B------:R-:W-:Y:S01]  /*1430*/  R2UR UR13, R6 ;  /* 0x00000000060d72ca */ /* 0x000fe200000e0000 */
[----:B------:R-:W-:Y:S01]  /*1440*/  IMAD R13, R13, UR24, RZ ;  /* 0x000000180d0d7c24 */ /* 0x000fe2000f8e02ff */
[----:B------:R-:W-:Y:S01]  /*1450*/  IADD3 R6, P2, PT, R29, UR26, RZ ;  /* 0x0000001a1d067c10 */ /* 0x000fe2000ff5e0ff */
[----:B------:R-:W-:Y:S01]  /*1460*/  IMAD R14, R14, UR24, RZ ;  /* 0x000000180e0e7c24 */ /* 0x000fe2000f8e02ff */
[----:B------:R-:W-:Y:S01]  /*1470*/  IADD3 R4, P0, PT, R30, UR26, RZ ;  /* 0x0000001a1e047c10 */ /* 0x000fe2000ff1e0ff */
[----:B------:R-:W-:Y:S01]  /*1480*/  IMAD R15, R15, UR24, RZ ;  /* 0x000000180f0f7c24 */ /* 0x000fe2000f8e02ff */
[----:B------:R-:W-:Y:S01]  /*1490*/  SHF.R.S32.HI R8, RZ, 0x1f, R29 ;  /* 0x0000001fff087819 */ /* 0x000fe2000001141d */
[----:B------:R-:W-:Y:S01]  /*14a0*/  IMAD R16, R16, UR24, RZ ;  /* 0x0000001810107c24 */ /* 0x000fe2000f8e02ff */
[----:B------:R-:W-:Y:S01]  /*14b0*/  SHF.R.S32.HI R7, RZ, 0x1f, R30 ;  /* 0x0000001fff077819 */ /* 0x000fe2000001141e */
[----:B------:R-:W-:Y:S01]  /*14c0*/  IMAD R17, R17, UR24, RZ ;  /* 0x0000001811117c24 */ /* 0x000fe2000f8e02ff */
[--C-:B------:R-:W-:Y:S01]  /*14d0*/  LOP3.LUT R23, R23, 0x1ff, R48.reuse, 0x78, !PT ;  /* 0x000001ff17177812 */ /* 0x100fe200078e7830 */
[----:B------:R-:W-:Y:S01]  /*14e0*/  IMAD R18, R18, UR24, RZ ;  /* 0x0000001812127c24 */ /* 0x000fe2000f8e02ff */
[----:B------:R-:W-:Y:S01]  /*14f0*/  IADD3.X R8, PT, PT, R8, UR27, RZ, P2, !PT ;  /* 0x0000001b08087c10 */ /* 0x000fe200097fe4ff */
[----:B------:R-:W-:Y:S01]  /*1500*/  IMAD R19, R19, UR24, RZ ;  /* 0x0000001813137c24 */ /* 0x000fe2000f8e02ff */
[----:B------:R-:W-:Y:S01]  /*1510*/  IADD3.X R7, PT, PT, R7, UR27, RZ, P0, !PT ;  /* 0x0000001b07077c10 */ /* 0x000fe200087fe4ff */
[----:B------:R-:W-:Y:S01]  /*1520*/  IMAD R20, R20, UR24, RZ ;  /* 0x0000001814147c24 */ /* 0x000fe2000f8e02ff */
[----:B------:R-:W-:Y:S01]  /*1530*/  LEA.HI.X.SX32 R5, R5, UR25, 0x1, P6 ;  /* 0x0000001905057c11 */ /* 0x000fe2000b0f0eff */
[----:B------:R-:W-:Y:S01]  /*1540*/  IMAD R22, R22, UR24, RZ ;  /* 0x0000001816167c24 */ /* 0x000fe2000f8e02ff */
[----:B------:R-:W-:Y:S01]  /*1550*/  LOP3.LUT R52, R52, 0x1ff, R48, 0x78, !PT ;  /* 0x000001ff34347812 */ /* 0x000fe200078e7830 */
[----:B------:R-:W-:Y:S01]  /*1560*/  USHF.L.U32 UR4, UR23, 0x6, URZ ;  /* 0x0000000617047899 */ /* 0x000fe200080006ff */
[----:B------:R-:W-:Y:S01]  /*1570*/  SHF.R.S32.HI R122, RZ, 0x1f, R21 ;  /* 0x0000001fff7a7819 */ /* 0x000fe20000011415 */
[----:B------:R-:W-:Y:S01]  /*1580*/  USHF.L.U32 UR10, UR24, 0x6, URZ ;  /* 0x00000006180a7899 */ /* 0x000fe200080006ff */
[C---:B------:R-:W-:Y:S01]  /*1590*/  LOP3.LUT R125, R23.reuse, 0x20, RZ, 0x3c, !PT ;  /* 0x00000020177d7812 */ /* 0x040fe200078e3cff */
[----:B------:R-:W-:Y:S01]  /*15a0*/  USHF.R.S32.HI UR6, URZ, 0x6, UR6 ;  /* 0x00000006ff067899 */ /* 0x000fe20008011406 */
[----:B------:R-:W-:-:S02]  /*15b0*/  LOP3.LUT R124, R23, 0x40, RZ, 0x3c, !PT ;  /* 0x00000040177c7812 */ /* 0x000fc400078e3cff */
[----:B------:R-:W-:Y:S02]  /*15c0*/  LOP3.LUT R123, R23, 0x60, RZ, 0x3c, !PT ;  /* 0x00000060177b7812 */ /* 0x000fe400078e3cff */
[C---:B------:R-:W-:Y:S02]  /*15d0*/  LOP3.LUT R119, R3.reuse, 0x110, RZ, 0x3c, !PT ;  /* 0x0000011003777812 */ /* 0x040fe400078e3cff */
[C---:B------:R-:W-:Y:S02]  /*15e0*/  LOP3.LUT R118, R3.reuse, 0x40, RZ, 0x3c, !PT ;  /* 0x0000004003767812 */ /* 0x040fe400078e3cff */
[----:B------:R-:W-:-:S07]  /*15f0*/  LOP3.LUT R101, R3, 0x150, RZ, 0x3c, !PT ;  /* 0x0000015003657812 */ /* 0x000fce00078e3cff */
.L_x_2:
[----:B------:R-:W0:Y:S01]  /*1600*/  S2R R61, SR_TID.X ;  /* 0x00000000003d7919 */ /* 0x000e220000002100 */
[----:B------:R-:W-:Y:S02]  /*1610*/  PRMT R54, RZ, 0x7610, R54 ;  /* 0x00007610ff367816 */ /* 0x000fe40000000036 */
[----:B------:R-:W-:Y:S02]  /*1620*/  PRMT R51, RZ, 0x7610, R51 ;  /* 0x00007610ff337816 */ /* 0x000fe40000000033 */
[----:B0-----:R-:W-:-:S04]  /*1630*/  SHF.R.U32.HI R59, RZ, 0x7, R61 ;  /* 0x00000007ff3b7819 */ /* 0x001fc8000001163d */
[----:B------:R-:W-:-:S04]  /*1640*/  SGXT.U32 R59, R59, 0x2 ;  /* 0x000000023b3b781a */ /* 0x000fc80000000000 */
[C---:B------:R-:W-:Y:S02]  /*1650*/  LOP3.LUT R24, R59.reuse, 0x4, RZ, 0xfc, !PT ;  /* 0x000000043b187812 */ /* 0x040fe400078efcff */
[C---:B------:R-:W-:Y:S02]  /*1660*/  LOP3.LUT R26, R59.reuse, 0xc, RZ, 0xfc, !PT ;  /* 0x0000000c3b1a7812 */ /* 0x040fe400078efcff */
[----:B------:R-:W-:Y:S02]  /*1670*/  ISETP.GE.AND P5, PT, R24, UR7, PT ;  /* 0x0000000718007c0c */ /* 0x000fe4000bfa6270 */
[C---:B------:R-:W-:Y:S02]  /*1680*/  LOP3.LUT R25, R59.reuse, 0x8, RZ, 0xfc, !PT ;  /* 0x000000083b197812 */ /* 0x040fe400078efcff */
[----:B------:R-:W-:Y:S02]  /*1690*/  IADD3 R24, P0, PT, R22, R2, RZ ;  /* 0x0000000216187210 */ /* 0x000fe40007f1e0ff */
[----:B------:R-:W-:-:S02]  /*16a0*/  LOP3.LUT R27, R59, 0x10, RZ, 0xfc, !PT ;  /* 0x000000103b1b7812 */ /* 0x000fc400078efcff */
[----:B------:R-:W-:Y:S02]  /*16b0*/  ISETP.GE.AND P1, PT, R26, UR7, PT ;  /* 0x000000071a007c0c */ /* 0x000fe4000bf26270 */
[----:B------:R-:W-:Y:S02]  /*16c0*/  LOP3.LUT R26, R59, 0x14, RZ, 0xfc, !PT ;  /* 0x000000143b1a7812 */ /* 0x000fe400078efcff */
[----:B------:R-:W-:Y:S02]  /*16d0*/  ISETP.GE.AND P3, PT, R25, UR7, PT ;  /* 0x0000000719007c0c */ /* 0x000fe4000bf66270 */
[----:B------:R-:W-:Y:S02]  /*16e0*/  LEA.HI.X.SX32 R25, R22, R5, 0x1, P0 ;  /* 0x0000000516197211 */ /* 0x000fe400000f0eff */
[----:B------:R-:W-:Y:S02]  /*16f0*/  ISETP.GE.AND P2, PT, R27, UR7, PT ;  /* 0x000000071b007c0c */ /* 0x000fe4000bf46270 */
[----:B------:R-:W-:Y:S01]  /*1700*/  LOP3.LUT R27, R59, 0x18, RZ, 0xfc, !PT ;  /* 0x000000183b1b7812 */ /* 0x000fe200078efcff */
[----:B------:R0:W2:Y:S01]  /*1710*/  @!P5 LDG.E.U8 R54, desc[UR8][R24.64] ;  /* 0x000000081836d981 */ /* 0x0000a2000c1e1100 */
[----:B------:R-:W-:-:S02]  /*1720*/  ISETP.GE.AND P4, PT, R26, UR7, PT ;  /* 0x000000071a007c0c */ /* 0x000fc4000bf86270 */
[CC--:B------:R-:W-:Y:S02]  /*1730*/  IADD3 R26, P0, PT, R20.reuse, R2.reuse, RZ ;  /* 0x00000002141a7210 */ /* 0x0c0fe40007f1e0ff */
[----:B------:R-:W-:Y:S02]  /*1740*/  LOP3.LUT R29, R59, 0x1c, RZ, 0xfc, !PT ;  /* 0x0000001c3b1d7812 */ /* 0x000fe400078efcff */
[----:B------:R-:W-:Y:S02]  /*1750*/  ISETP.GE.AND P6, PT, R27, UR7, PT ;  /* 0x000000071b007c0c */ /* 0x000fe4000bfc6270 */
[----:B------:R-:W-:Y:S02]  /*1760*/  IADD3 R28, P5, PT, R19, R2, RZ ;  /* 0x00000002131c7210 */ /* 0x000fe40007fbe0ff */
[----:B------:R-:W-:Y:S02]  /*1770*/  LEA.HI.X.SX32 R27, R20, R5, 0x1, P0 ;  /* 0x00000005141b7211 */ /* 0x000fe400000f0eff */
[----:B------:R-:W-:-:S02]  /*1780*/  ISETP.GE.AND P0, PT, R29, UR7, PT ;  /* 0x000000071d007c0c */ /* 0x000fc4000bf06270 */
[----:B------:R-:W-:Y:S01]  /*1790*/  PRMT R56, RZ, 0x7610, R56 ;  /* 0x00007610ff387816 */ /* 0x000fe20000000038 */
[----:B------:R1:W3:Y:S01]  /*17a0*/  @!P3 LDG.E.U8 R51, desc[UR8][R26.64] ;  /* 0x000000081a33b981 */ /* 0x0002e2000c1e1100 */
[-C--:B------:R-:W-:Y:S02]  /*17b0*/  LEA.HI.X.SX32 R29, R19, R5.reuse, 0x1, P5 ;  /* 0x00000005131d7211 */ /* 0x080fe400028f0eff */
[C---:B------:R-:W-:Y:S02]  /*17c0*/  IADD3 R30, P5, PT, R18.reuse, R2, RZ ;  /* 0x00000002121e7210 */ /* 0x040fe40007fbe0ff */
[C---:B0-----:R-:W-:Y:S01]  /*17d0*/  LOP3.LUT R24, R59.reuse, 0x20, RZ, 0xfc, !PT ;  /* 0x000000203b187812 */ /* 0x041fe200078efcff */
[----:B------:R0:W4:Y:S01]  /*17e0*/  @!P1 LDG.E.U8 R56, desc[UR8][R28.64] ;  /* 0x000000081c389981 */ /* 0x000122000c1e1100 */
[----:B------:R-:W-:Y:S02]  /*17f0*/  ISETP.GE.AND P3, PT, R59, UR7, PT ;  /* 0x000000073b007c0c */ /* 0x000fe4000bf66270 */
[----:B------:R-:W-:-:S02]  /*1800*/  LEA.HI.X.SX32 R31, R18, R5, 0x1, P5 ;  /* 0x00000005121f7211 */ /* 0x000fc400028f0eff */
[----:B------:R-:W-:Y:S02]  /*1810*/  ISETP.GE.AND P1, PT, R24, UR7, PT ;  /* 0x0000000718007c0c */ /* 0x000fe4000bf26270 */
[CC--:B------:R-:W-:Y:S02]  /*1820*/  IADD3 R24, P5, PT, R84.reuse, R2.reuse, RZ ;  /* 0x0000000254187210 */ /* 0x0c0fe40007fbe0ff */
[----:B------:R-:W-:Y:S02]  /*1830*/  PRMT R50, RZ, 0x7610, R50 ;  /* 0x00007610ff327816 */ /* 0x000fe40000000032 */
[-C--:B------:R-:W-:Y:S02]  /*1840*/  LEA.HI.X.SX32 R25, R84, R5.reuse, 0x1, P5 ;  /* 0x0000000554197211 */ /* 0x080fe400028f0eff */
[----:B-1----:R-:W-:Y:S02]  /*1850*/  IADD3 R26, P5, PT, R17, R2, RZ ;  /* 0x00000002111a7210 */ /* 0x002fe40007fbe0ff */
[----:B0-----:R-:W-:Y:S01]  /*1860*/  LOP3.LUT R28, R59, 0x28, RZ, 0xfc, !PT ;  /* 0x000000283b1c7812 */ /* 0x001fe200078efcff */
[----:B------:R0:W5:Y:S01]  /*1870*/  @!P3 LDG.E.U8 R50, desc[UR8][R24.64] ;  /* 0x000000081832b981 */ /* 0x000162000c1e1100 */
[----:B------:R-:W-:-:S02]  /*1880*/  LEA.HI.X.SX32 R27, R17, R5, 0x1, P5 ;  /* 0x00000005111b7211 */ /* 0x000fc400028f0eff */
[----:B------:R-:W-:Y:S02]  /*1890*/  ISETP.GE.AND P3, PT, R28, UR7, PT ;  /* 0x000000071c007c0c */ /* 0x000fe4000bf66270 */
[CC--:B------:R-:W-:Y:S02]  /*18a0*/  IADD3 R28, P5, PT, R16.reuse, R2.reuse, RZ ;  /* 0x00000002101c7210 */ /* 0x0c0fe40007fbe0ff */
[----:B------:R-:W-:Y:S02]  /*18b0*/  PRMT R58, RZ, 0x7610, R58 ;  /* 0x00007610ff3a7816 */ /* 0x000fe4000000003a */
[----:B------:R-:W-:Y:S02]  /*18c0*/  PRMT R60, RZ, 0x7610, R60 ;  /* 0x00007610ff3c7816 */ /* 0x000fe4000000003c */
[----:B------:R-:W-:Y:S02]  /*18d0*/  LEA.HI.X.SX32 R29, R16, R5, 0x1, P5 ;  /* 0x00000005101d7211 */ /* 0x000fe400028f0eff */
[----:B0-----:R-:W-:Y:S01]  /*18e0*/  IADD3 R24, P5, PT, R15, R2, RZ ;  /* 0x000000020f187210 */ /* 0x001fe20007fbe0ff */
[----:B------:R-:W2:Y:S01]  /*18f0*/  @!P2 LDG.E.U8 R58, desc[UR8][R30.64] ;  /* 0x000000081e3aa981 */ /* 0x000ea2000c1e1100 */
[----:B------:R-:W-:-:S02]  /*1900*/  LOP3.LUT R48, R59, 0x24, RZ, 0xfc, !PT ;  /* 0x000000243b307812 */ /* 0x000fc400078efcff */
[----:B------:R-:W-:Y:S01]  /*1910*/  PRMT R62, RZ, 0x7610, R62 ;  /* 0x00007610ff3e7816 */ /* 0x000fe2000000003e */
[----:B------:R0:W3:Y:S01]  /*1920*/  @!P4 LDG.E.U8 R60, desc[UR8][R26.64] ;  /* 0x000000081a3cc981 */ /* 0x0000e2000c1e1100 */
[----:B------:R-:W-:Y:S02]  /*1930*/  LEA.HI.X.SX32 R25, R15, R5, 0x1, P5 ;  /* 0x000000050f197211 */ /* 0x000fe400028f0eff */
[----:B------:R-:W-:Y:S02]  /*1940*/  ISETP.GE.AND P2, PT, R48, UR7, PT ;  /* 0x0000000730007c0c */ /* 0x000fe4000bf46270 */
[----:B------:R-:W-:Y:S01]  /*1950*/  IADD3 R48, P5, PT, R14, R2, RZ ;  /* 0x000000020e307210 */ /* 0x000fe20007fbe0ff */
[----:B------:R-:W3:Y:S01]  /*1960*/  @!P0 LDG.E.U8 R62, desc[UR8][R24.64] ;  /* 0x00000008183e8981 */ /* 0x000ee2000c1e1100 */
[----:B------:R-:W-:Y:S02]  /*1970*/  PRMT R55, RZ, 0x7610, R55 ;  /* 0x00007610ff377816 */ /* 0x000fe40000000037 */
[----:B0-----:R-:W-:-:S02]  /*1980*/  LOP3.LUT R26, R59, 0x38, RZ, 0xfc, !PT ;  /* 0x000000383b1a7812 */ /* 0x001fc400078efcff */
[----:B------:R-:W-:Y:S02]  /*1990*/  PRMT R64, RZ, 0x7610, R64 ;  /* 0x00007610ff407816 */ /* 0x000fe40000000040 */
[----:B------:R0:W3:Y:S01]  /*19a0*/  @!P6 LDG.E.U8 R55, desc[UR8][R28.64] ;  /* 0x000000081c37e981 */ /* 0x0000e2000c1e1100 */
[----:B------:R-:W-:Y:S02]  /*19b0*/  LEA.HI.X.SX32 R49, R14, R5, 0x1, P5 ;  /* 0x000000050e317211 */ /* 0x000fe400028f0eff */
[----:B------:R-:W-:Y:S02]  /*19c0*/  ISETP.GE.AND P0, PT, R26, UR7, PT ;  /* 0x000000071a007c0c */ /* 0x000fe4000bf06270 */
[----:B------:R-:W-:Y:S01]  /*19d0*/  IADD3 R26, P5, PT, R13, R2, RZ ;  /* 0x000000020d1a7210 */ /* 0x000fe20007fbe0ff */
[----:B------:R1:W3:Y:S01]  /*19e0*/  @!P1 LDG.E.U8 R64, desc[UR8][R48.64] ;  /* 0x0000000830409981 */ /* 0x0002e2000c1e1100 */
[----:B------:R-:W-:Y:S02]  /*19f0*/  LOP3.LUT R30, R59, 0x2c, RZ, 0xfc, !PT ;  /* 0x0000002c3b1e7812 */ /* 0x000fe400078efcff */
[----:B------:R-:W-:-:S02]  /*1a00*/  PRMT R66, RZ, 0x7610, R66 ;  /* 0x00007610ff427816 */ /* 0x000fc40000000042 */
[----:B------:R-:W-:Y:S02]  /*1a10*/  LEA.HI.X.SX32 R27, R13, R5, 0x1, P5 ;  /* 0x000000050d1b7211 */ /* 0x000fe400028f0eff */
[----:B------:R-:W-:Y:S02]  /*1a20*/  ISETP.GE.AND P4, PT, R30, UR7, PT ;  /* 0x000000071e007c0c */ /* 0x000fe4000bf86270 */
[C---:B0-----:R-:W-:Y:S01]  /*1a30*/  LOP3.LUT R29, R59.reuse, 0x30, RZ, 0xfc, !PT ;  /* 0x000000303b1d7812 */ /* 0x041fe200078efcff */
[----:B------:R0:W4:Y:S01]  /*1a40*/  @!P2 LDG.E.U8 R66, desc[UR8][R26.64] ;  /* 0x000000081a42a981 */ /* 0x000122000c1e1100 */
[----:B------:R-:W-:Y:S02]  /*1a50*/  LOP3.LUT R30, R59, 0x34, RZ, 0xfc, !PT ;  /* 0x000000343b1e7812 */ /* 0x000fe400078efcff */
[----:B------:R-:W-:Y:S02]  /*1a60*/  IADD3 R28, P1, PT, R12, R2, RZ ;  /* 0x000000020c1c7210 */ /* 0x000fe40007f3e0ff */
[----:B------:R-:W-:-:S02]  /*1a70*/  ISETP.GE.AND P5, PT, R29, UR7, PT ;  /* 0x000000071d007c0c */ /* 0x000fc4000bfa6270 */
[----:B------:R-:W-:Y:S02]  /*1a80*/  ISETP.GE.AND P6, PT, R30, UR7, PT ;  /* 0x000000071e007c0c */ /* 0x000fe4000bfc6270 */
[----:B------:R-:W-:Y:S02]  /*1a90*/  LEA.HI.X.SX32 R29, R12, R5, 0x1, P1 ;  /* 0x000000050c1d7211 */ /* 0x000fe400008f0eff */
[-C--:B-1----:R-:W-:Y:S02]  /*1aa0*/  IADD3 R48, P2, PT, R9, R2.reuse, RZ ;  /* 0x0000000209307210 */ /* 0x082fe40007f5e0ff */
[----:B------:R-:W-:Y:S02]  /*1ab0*/  IADD3 R30, P1, PT, R10, R2, RZ ;  /* 0x000000020a1e7210 */ /* 0x000fe40007f3e0ff */
[----:B------:R-:W-:Y:S02]  /*1ac0*/  LOP3.LUT R59, R59, 0x3c, RZ, 0xfc, !PT ;  /* 0x0000003c3b3b7812 */ /* 0x000fe400078efcff */
[----:B------:R-:W-:-:S02]  /*1ad0*/  PRMT R57, RZ, 0x7610, R57 ;  /* 0x00007610ff397816 */ /* 0x000fc40000000039 */
[-C--:B------:R-:W-:Y:S02]  /*1ae0*/  LEA.HI.X.SX32 R49, R9, R5.reuse, 0x1, P2 ;  /* 0x0000000509317211 */ /* 0x080fe400010f0eff */
[-C--:B------:R-:W-:Y:S02]  /*1af0*/  LEA.HI.X.SX32 R31, R10, R5.reuse, 0x1, P1 ;  /* 0x000000050a1f7211 */ /* 0x080fe400008f0eff */
[----:B------:R-:W-:Y:S01]  /*1b00*/  IADD3 R24, P2, PT, R53, R2, RZ ;  /* 0x0000000235187210 */ /* 0x000fe20007f5e0ff */
[----:B------:R1:W4:Y:S01]  /*1b10*/  @!P3 LDG.E.U8 R57, desc[UR8][R28.64] ;  /* 0x000000081c39b981 */ /* 0x000322000c1e1100 */
[----:B------:R-:W-:Y:S02]  /*1b20*/  PRMT R70, RZ, 0x7610, R70 ;  /* 0x00007610ff467816 */ /* 0x000fe40000000046 */
[----:B------:R-:W-:Y:S02]  /*1b30*/  ISETP.GE.AND P1, PT, R59, UR7, PT ;  /* 0x000000073b007c0c */ /* 0x000fe4000bf26270 */
[----:B------:R-:W-:-:S02]  /*1b40*/  LEA.HI.X.SX32 R25, R53, R5, 0x1, P2 ;  /* 0x0000000535197211 */ /* 0x000fc400010f0eff */
[CC--:B0-----:R-:W-:Y:S01]  /*1b50*/  IADD3 R26, P3, PT, R11.reuse, R2.reuse, RZ ;  /* 0x000000020b1a7210 */ /* 0x0c1fe20007f7e0ff */
[----:B------:R0:W4:Y:S01]  /*1b60*/  @!P5 LDG.E.U8 R70, desc[UR8][R30.64] ;  /* 0x000000081e46d981 */ /* 0x000122000c1e1100 */
[----:B------:R-:W-:Y:S02]  /*1b70*/  PRMT R72, RZ, 0x7610, R72 ;  /* 0x00007610ff487816 */ /* 0x000fe40000000048 */
[----:B-1----:R-:W-:Y:S02]  /*1b80*/  IADD3 R28, P2, PT, R82, R2, RZ ;  /* 0x00000002521c7210 */ /* 0x002fe40007f5e0ff */
[----:B------:R-:W-:Y:S02]  /*1b90*/  PRMT R59, RZ, 0x7610, R59 ;  /* 0x00007610ff3b7816 */ /* 0x000fe4000000003b */
[----:B------:R-:W-:Y:S01]  /*1ba0*/  PRMT R68, RZ, 0x7610, R68 ;  /* 0x00007610ff447816 */ /* 0x000fe20000000044 */
[----:B------:R-:W4:Y:S01]  /*1bb0*/  @!P6 LDG.E.U8 R72, desc[UR8][R48.64] ;  /* 0x000000083048e981 */ /* 0x000f22000c1e1100 */
[----:B------:R-:W-:-:S02]  /*1bc0*/  LEA.HI.X.SX32 R27, R11, R5, 0x1, P3 ;  /* 0x000000050b1b7211 */ /* 0x000fc400018f0eff */
[----:B0-----:R-:W-:Y:S01]  /*1bd0*/  PRMT R30, RZ, 0x7610, R30 ;  /* 0x00007610ff1e7816 */ /* 0x001fe2000000001e */
[----:B------:R-:W4:Y:S01]  /*1be0*/  @!P0 LDG.E.U8 R59, desc[UR8][R24.64] ;  /* 0x00000008183b8981 */ /* 0x000f22000c1e1100 */
[----:B------:R-:W-:-:S03]  /*1bf0*/  LEA.HI.X.SX32 R29, R82, R5, 0x1, P2 ;  /* 0x00000005521d7211 */ /* 0x000fc600010f0eff */
[----:B------:R0:W4:Y:S04]  /*1c00*/  @!P4 LDG.E.U8 R68, desc[UR8][R26.64] ;  /* 0x000000081a44c981 */ /* 0x000128000c1e1100 */
[----:B------:R1:W4:Y:S01]  /*1c10*/  @!P1 LDG.E.U8 R30, desc[UR8][R28.64] ;  /* 0x000000081c1e9981 */ /* 0x000322000c1e1100 */
[----:B------:R-:W-:Y:S01]  /*1c20*/  BAR.SYNC.DEFER_BLOCKING 0x0 ;  /* 0x0000000000007b1d */ /* 0x000fe20000010000 */
[----:B------:R-:W-:Y:S02]  /*1c30*/  LOP3.LUT R31, R61, 0x3f, RZ, 0xc0, !PT ;  /* 0x0000003f3d1f7812 */ /* 0x000fe400078ec0ff */
[----:B0-----:R-:W-:Y:S02]  /*1c40*/  IADD3 R26, P2, PT, R21, UR15, RZ ;  /* 0x0000000f151a7c10 */ /* 0x001fe4000ff5e0ff */
[----:B------:R-:W-:-:S02]  /*1c50*/  ISETP.GE.AND P0, PT, R31, UR7, PT ;  /* 0x000000071f007c0c */ /* 0x000fc4000bf06270 */
[C---:B-1----:R-:W-:Y:S02]  /*1c60*/  IADD3 R28, P1, PT, R21.reuse, UR19, RZ ;  /* 0x00000013151c7c10 */ /* 0x042fe4000ff3e0ff */
[C---:B------:R-:W-:Y:S02]  /*1c70*/  IADD3.X R27, PT, PT, R122.reuse, UR16, RZ, P2, !PT ;  /* 0x000000107a1b7c10 */ /* 0x040fe400097fe4ff */
[----:B------:R-:W-:Y:S02]  /*1c80*/  IADD3.X R29, PT, PT, R122, UR20, RZ, P1, !PT ;  /* 0x000000147a1d7c10 */ /* 0x000fe40008ffe4ff */
[----:B------:R-:W-:Y:S02]  /*1c90*/  IADD3 R48, P3, PT, R21, R4, RZ ;  /* 0x0000000415307210 */ /* 0x000fe40007f7e0ff */
[----:B------:R-:W-:-:S03]  /*1ca0*/  PRMT R73, RZ, 0x7610, R73 ;  /* 0x00007610ff497816 */ /* 0x000fc60000000049 */
[----:B------:R-:W-:Y:S01]  /*1cb0*/  IMAD.X R49, R122, 0x1, R7, P3 ;  /* 0x000000017a317824 */ /* 0x000fe200018e0607 */
[----:B------:R-:W-:Y:S02]  /*1cc0*/  PRMT R71, RZ, 0x7610, R71 ;  /* 0x00007610ff477816 */ /* 0x000fe40000000047 */
[----:B------:R-:W-:Y:S02]  /*1cd0*/  PRMT R25, RZ, 0x7610, R25 ;  /* 0x00007610ff197816 */ /* 0x000fe40000000019 */
[----:B------:R-:W-:Y:S01]  /*1ce0*/  PRMT R31, RZ, 0x7610, R31 ;  /* 0x00007610ff1f7816 */ /* 0x000fe2000000001f */
[----:B-----5:R0:W-:Y:S04]  /*1cf0*/  STS.U8 [R23+UR5], R50 ;  /* 0x0000003217007988 */ /* 0x0201e80008000005 */
[----:B--2---:R-:W-:Y:S01]  /*1d00*/  STS.U8 [R23+UR5+0x800], R58 ;  /* 0x0008003a17007988 */ /* 0x004fe20008000005 */
[----:B0-----:R-:W-:-:S03]  /*1d10*/  IADD3 R50, P2, PT, R21, R6, RZ ;  /* 0x0000000615327210 */ /* 0x001fc60007f5e0ff */
[----:B---3--:R-:W-:Y:S04]  /*1d20*/  STS.U8 [R23+UR5+0x1000], R64 ;  /* 0x0010004017007988 */ /* 0x008fe80008000005 */
[----:B----4-:R-:W-:Y:S04]  /*1d30*/  STS.U8 [R23+UR5+0x1800], R70 ;  /* 0x0018004617007988 */ /* 0x010fe80008000005 */
[----:B------:R0:W-:Y:S04]  /*1d40*/  STS.U8 [R125+UR5+0x200], R54 ;  /* 0x000200367d007988 */ /* 0x0001e80008000005 */
[----:B------:R-:W-:Y:S04]  /*1d50*/  STS.U8 [R125+UR5+0xa00], R60 ;  /* 0x000a003c7d007988 */ /* 0x000fe80008000005 */
[----:B------:R-:W-:Y:S04]  /*1d60*/  STS.U8 [R125+UR5+0x1200], R66 ;  /* 0x001200427d007988 */ /* 0x000fe80008000005 */
[----:B------:R-:W-:Y:S04]  /*1d70*/  STS.U8 [R125+UR5+0x1a00], R72 ;  /* 0x001a00487d007988 */ /* 0x000fe80008000005 */
[----:B------:R1:W-:Y:S04]  /*1d80*/  STS.U8 [R124+UR5+0x400], R51 ;  /* 0x000400337c007988 */ /* 0x0003e80008000005 */
[----:B------:R2:W-:Y:S04]  /*1d90*/  STS.U8 [R124+UR5+0xc00], R55 ;  /* 0x000c00377c007988 */ /* 0x0005e80008000005 */
[----:B------:R-:W-:Y:S04]  /*1da0*/  STS.U8 [R124+UR5+0x1400], R57 ;  /* 0x001400397c007988 */ /* 0x000fe80008000005 */
[----:B------:R-:W-:Y:S04]  /*1db0*/  STS.U8 [R124+UR5+0x1c00], R59 ;  /* 0x001c003b7c007988 */ /* 0x000fe80008000005 */
[----:B------:R3:W-:Y:S04]  /*1dc0*/  STS.U8 [R123+UR5+0x600], R56 ;  /* 0x000600387b007988 */ /* 0x0007e80008000005 */
[----:B------:R-:W-:Y:S04]  /*1dd0*/  STS.U8 [R123+UR5+0xe00], R62 ;  /* 0x000e003e7b007988 */ /* 0x000fe80008000005 */
[----:B------:R-:W-:Y:S04]  /*1de0*/  STS.U8 [R123+UR5+0x1600], R68 ;  /* 0x001600447b007988 */ /* 0x000fe80008000005 */
[----:B------:R-:W-:Y:S01]  /*1df0*/  STS.U8 [R123+UR5+0x1e00], R30 ;  /* 0x001e001e7b007988 */ /* 0x000fe20008000005 */
[----:B------:R-:W-:Y:S01]  /*1e00*/  BAR.SYNC.DEFER_BLOCKING 0x0 ;  /* 0x0000000000007b1d */ /* 0x000fe20000010000 */
[----:B0-----:R-:W-:-:S02]  /*1e10*/  IADD3 R54, P1, PT, R21, UR11, RZ ;  /* 0x0000000b15367c10 */ /* 0x001fc4000ff3e0ff */
[----:B------:R-:W-:Y:S01]  /*1e20*/  PRMT R70, RZ, 0x7610, R70 ;  /* 0x00007610ff467816 */ /* 0x000fe20000000046 */
[C---:B-1----:R-:W-:Y:S01]  /*1e30*/  IMAD.X R51, R122.reuse, 0x1, R8, P2 ;  /* 0x000000017a337824 */ /* 0x042fe200010e0608 */
[----:B--2---:R-:W-:Y:S02]  /*1e40*/  IADD3.X R55, PT, PT, R122, UR12, RZ, P1, !PT ;  /* 0x0000000c7a377c10 */ /* 0x004fe40008ffe4ff */
[C---:B---3--:R-:W-:Y:S02]  /*1e50*/  IADD3 R56, P2, PT, R21.reuse, UR13, RZ ;  /* 0x0000000d15387c10 */ /* 0x048fe4000ff5e0ff */
[C---:B------:R-:W-:Y:S02]  /*1e60*/  IADD3 R58, P1, PT, R21.reuse, UR17, RZ ;  /* 0x00000011153a7c10 */ /* 0x040fe4000ff3e0ff */
[----:B------:R-:W-:Y:S02]  /*1e70*/  IADD3 R60, P3, PT, R21, UR21, RZ ;  /* 0x00000015153c7c10 */ /* 0x000fe4000ff7e0ff */
[----:B------:R-:W-:-:S02]  /*1e80*/  PRMT R72, RZ, 0x7610, R72 ;  /* 0x00007610ff487816 */ /* 0x000fc40000000048 */
[C---:B------:R-:W-:Y:S02]  /*1e90*/  IADD3.X R57, PT, PT, R122.reuse, UR14, RZ, P2, !PT ;  /* 0x0000000e7a397c10 */ /* 0x040fe400097fe4ff */
[C---:B------:R-:W-:Y:S02]  /*1ea0*/  IADD3.X R59, PT, PT, R122.reuse, UR18, RZ, P1, !PT ;  /* 0x000000127a3b7c10 */ /* 0x040fe40008ffe4ff */
[----:B------:R-:W-:Y:S01]  /*1eb0*/  IADD3.X R61, PT, PT, R122, UR22, RZ, P3, !PT ;  /* 0x000000167a3d7c10 */ /* 0x000fe20009ffe4ff */
[----:B------:R0:W2:Y:S04]  /*1ec0*/  @!P0 LDG.E.U8 R73, desc[UR8][R28.64] ;  /* 0x000000081c498981 */ /* 0x0000a8000c1e1100 */
[----:B------:R1:W3:Y:S04]  /*1ed0*/  @!P0 LDG.E.U8 R70, desc[UR8][R26.64] ;  /* 0x000000081a468981 */ /* 0x0002e8000c1e1100 */
[----:B------:R-:W4:Y:S01]  /*1ee0*/  @!P0 LDG.E.U8 R71, desc[UR8][R54.64] ;  /* 0x0000000836478981 */ /* 0x000f22000c1e1100 */
[----:B0-----:R-:W-:-:S03]  /*1ef0*/  PRMT R29, RZ, 0x7610, R29 ;  /* 0x00007610ff1d7816 */ /* 0x001fc6000000001d */
[----:B------:R-:W5:Y:S01]  /*1f00*/  @!P0 LDG.E.U8 R72, desc[UR8][R50.64] ;  /* 0x0000000832488981 */ /* 0x000f62000c1e1100 */
[----:B-1----:R-:W-:-:S03]  /*1f10*/  PRMT R27, RZ, 0x7610, R27 ;  /* 0x00007610ff1b7816 */ /* 0x002fc6000000001b */
[----:B------:R0:W2:Y:S04]  /*1f20*/  @!P0 LDG.E.U8 R25, desc[UR8][R48.64] ;  /* 0x0000000830198981 */ /* 0x0000a8000c1e1100 */
[----:B------:R1:W3:Y:S04]  /*1f30*/  @!P0 LDG.E.U8 R29, desc[UR8][R56.64] ;  /* 0x00000008381d8981 */ /* 0x0002e8000c1e1100 */
[----:B------:R1:W3:Y:S04]  /*1f40*/  @!P0 LDG.E.U8 R27, desc[UR8][R58.64] ;  /* 0x000000083a1b8981 */ /* 0x0002e8000c1e1100 */
[----:B------:R1:W3:Y:S04]  /*1f50*/  @!P0 LDG.E.U8 R31, desc[UR8][R60.64] ;  /* 0x000000083c1f8981 */ /* 0x0002e8000c1e1100 */
[----:B0-----:R-:W-:Y:S04]  /*1f60*/  LDS.U8 R48, [R3+UR5] ;  /* 0x0000000503307984 */ /* 0x001fe80008000000 */
[----:B------:R-:W0:Y:S04]  /*1f70*/  LDS.U8 R49, [R3+UR5+0x88] ;  /* 0x0000880503317984 */ /* 0x000e280008000000 */
[----:B------:R-:W-:Y:S04]  /*1f80*/  LDS.U8 R24, [R3+UR5+0x8] ;  /* 0x0000080503187984 */ /* 0x000fe80008000000 */
[----:B------:R-:W1:Y:S04]  /*1f90*/  LDS.U8 R51, [R3+UR5+0x80] ;  /* 0x0000800503337984 */ /* 0x000e680008000000 */
[----:B------:R-:W-:Y:S04]  /*1fa0*/  LDS.U8 R50, [R3+UR5+0x800] ;  /* 0x0008000503327984 */ /* 0x000fe80008000000 */
[----:B------:R-:W1:Y:S04]  /*1fb0*/  LDS.U8 R55, [R3+UR5+0x888] ;  /* 0x0008880503377984 */ /* 0x000e680008000000 */
[----:B------:R-:W-:Y:S04]  /*1fc0*/  LDS.U8 R26, [R3+UR5+0x808] ;  /* 0x00080805031a7984 */ /* 0x000fe80008000000 */
[----:B------:R-:W1:Y:S04]  /*1fd0*/  LDS.U8 R63, [R3+UR5+0x880] ;  /* 0x00088005033f7984 */ /* 0x000e680008000000 */
[----:B------:R-:W-:Y:S04]  /*1fe0*/  LDS.U8 R74, [R3+UR5+0x1000] ;  /* 0x00100005034a7984 */ /* 0x000fe80008000000 */
[----:B------:R-:W-:Y:S04]  /*1ff0*/  LDS.U8 R75, [R3+UR5+0x1088] ;  /* 0x00108805034b7984 */ /* 0x000fe80008000000 */
[----:B------:R-:W-:Y:S01]  /*2000*/  LDS.U8 R76, [R3+UR5+0x1008] ;  /* 0x00100805034c7984 */ /* 0x000fe20008000000 */
[----:B0-----:R-:W-:-:S03]  /*2010*/  IMAD R48, R49, 0x100, R48 ;  /* 0x0000010031307824 */ /* 0x001fc600078e0230 */
[----:B------:R-:W-:Y:S04]  /*2020*/  LDS.U8 R77, [R3+UR5+0x1080] ;  /* 0x00108005034d7984 */ /* 0x000fe80008000000 */
[----:B------:R-:W-:Y:S01]  /*2030*/  LDS.U8 R78, [R3+UR5+0x1800] ;  /* 0x00180005034e7984 */ /* 0x000fe20008000000 */
[----:B-1----:R-:W-:-:S03]  /*2040*/  IMAD R49, R51, 0x100, R24 ;  /* 0x0000010033317824 */ /* 0x002fc600078e0218 */
[----:B------:R-:W-:Y:S04]  /*2050*/  LDS.U8 R79, [R3+UR5+0x1888] ;  /* 0x00188805034f7984 */ /* 0x000fe80008000000 */
[----:B------:R-:W-:Y:S01]  /*2060*/  LDS.U8 R80, [R3+UR5+0x1808] ;  /* 0x0018080503507984 */ /* 0x000fe20008000000 */
[----:B------:R-:W-:-:S03]  /*2070*/  IMAD R50, R55, 0x100, R50 ;  /* 0x0000010037327824 */ /* 0x000fc600078e0232 */
[----:B------:R-:W-:Y:S04]  /*2080*/  LDS.U8 R81, [R3+UR5+0x1880] ;  /* 0x0018800503517984 */ /* 0x000fe80008000000 */
[----:B------:R-:W-:Y:S01]  /*2090*/  LDS.U8 R103, [R119+UR5] ;  /* 0x0000000577677984 */ /* 0x000fe20008000000 */
[----:B------:R-:W-:-:S03]  /*20a0*/  IMAD R51, R63, 0x100, R26 ;  /* 0x000001003f337824 */ /* 0x000fc600078e021a */
[----:B------:R-:W0:Y:S04]  /*20b0*/  LDS.U8 R104, [R119+UR5+0x88] ;  /* 0x0000880577687984 */ /* 0x000e280008000000 */
[----:B------:R-:W-:Y:S04]  /*20c0*/  LDS.U8 R109, [R119+UR5+0x8] ;  /* 0x00000805776d7984 */ /* 0x000fe80008000000 */
[----:B------:R-:W1:Y:S04]  /*20d0*/  LDS.U8 R105, [R119+UR5+0x80] ;  /* 0x0000800577697984 */ /* 0x000e680008000000 */
[----:B------:R-:W-:Y:S04]  /*20e0*/  LDS.U8 R106, [R119+UR5+0x800] ;  /* 0x00080005776a7984 */ /* 0x000fe80008000000 */
[----:B------:R-:W0:Y:S04]  /*20f0*/  LDS.U8 R108, [R119+UR5+0x888] ;  /* 0x00088805776c7984 */ /* 0x000e280008000000 */
[----:B------:R-:W-:Y:S04]  /*2100*/  LDS.U8 R107, [R119+UR5+0x808] ;  /* 0x00080805776b7984 */ /* 0x000fe80008000000 */
[----:B------:R-:W0:Y:S04]  /*2110*/  LDS.U8 R102, [R119+UR5+0x880] ;  /* 0x0008800577667984 */ /* 0x000e280008000000 */
[----:B------:R-:W-:Y:S04]  /*2120*/  LDS.U8 R56, [R119+UR5+0x1000] ;  /* 0x0010000577387984 */ /* 0x000fe80008000000 */
[----:B------:R-:W-:Y:S04]  /*2130*/  LDS.U8 R55, [R119+UR5+0x1088] ;  /* 0x0010880577377984 */ /* 0x000fe80008000000 */
[----:B------:R-:W-:Y:S04]  /*2140*/  LDS.U8 R58, [R119+UR5+0x1008] ;  /* 0x00100805773a7984 */ /* 0x000fe80008000000 */
[----:B------:R-:W-:Y:S04]  /*2150*/  LDS.U8 R54, [R119+UR5+0x1080] ;  /* 0x0010800577367984 */ /* 0x000fe80008000000 */
[----:B------:R-:W-:Y:S04]  /*2160*/  LDS.U8 R59, [R119+UR5+0x1800] ;  /* 0x00180005773b7984 */ /* 0x000fe80008000000 */
[----:B------:R-:W-:Y:S04]  /*2170*/  LDS.U8 R57, [R119+UR5+0x1888] ;  /* 0x0018880577397984 */ /* 0x000fe80008000000 */
[----:B------:R-:W-:Y:S04]  /*2180*/  LDS.U8 R60, [R119+UR5+0x1808] ;  /* 0x00180805773c7984 */ /* 0x000fe80008000000 */
[----:B------:R-:W-:Y:S04]  /*2190*/  LDS.U8 R61, [R119+UR5+0x1880] ;  /* 0x00188005773d7984 */ /* 0x000fe80008000000 */
[----:B------:R-:W-:Y:S04]  /*21a0*/  LDS.U8 R110, [R118+UR5] ;  /* 0x00000005766e7984 */ /* 0x000fe80008000000 */
        /* <DEDUP_REMOVED lines=30> */
[----:B------:R-:W-:Y:S01]  /*2390*/  LDS.U8 R85, [R101+UR5+0x1880] ;  /* 0x0018800565557984 */ /* 0x000fe20008000000 */
[----:B------:R-:W-:Y:S06]  /*23a0*/  BAR.SYNC.DEFER_BLOCKING 0x0 ;  /* 0x0000000000007b1d */ /* 0x000fec0000010000 */
[----:B-----5:R-:W-:Y:S04]  /*23b0*/  STS.U8 [R52+UR5+0x200], R72 ;  /* 0x0002004834007988 */ /* 0x020fe80008000005 */
[----:B--2---:R-:W-:Y:S04]  /*23c0*/  STS.U8 [R52+UR5], R25 ;  /* 0x0000001934007988 */ /* 0x004fe80008000005 */
[----:B----4-:R-:W-:Y:S04]  /*23d0*/  STS.U8 [R52+UR5+0x400], R71 ;  /* 0x0004004734007988 */ /* 0x010fe80008000005 */
[----:B---3--:R-:W-:Y:S04]  /*23e0*/  STS.U8 [R52+UR5+0x600], R29 ;  /* 0x0006001d34007988 */ /* 0x008fe80008000005 */
[----:B------:R-:W-:Y:S04]  /*23f0*/  STS.U8 [R52+UR5+0x800], R70 ;  /* 0x0008004634007988 */ /* 0x000fe80008000005 */
[----:B------:R-:W-:Y:S04]  /*2400*/  STS.U8 [R52+UR5+0xa00], R27 ;  /* 0x000a001b34007988 */ /* 0x000fe80008000005 */
[----:B------:R-:W-:Y:S04]  /*2410*/  STS.U8 [R52+UR5+0xc00], R73 ;  /* 0x000c004934007988 */ /* 0x000fe80008000005 */
[----:B------:R-:W-:Y:S01]  /*2420*/  STS.U8 [R52+UR5+0xe00], R31 ;  /* 0x000e001f34007988 */ /* 0x000fe20008000005 */
[----:B------:R-:W-:Y:S06]  /*2430*/  BAR.SYNC.DEFER_BLOCKING 0x0 ;  /* 0x0000000000007b1d */ /* 0x000fec0000010000 */
[----:B------:R-:W2:Y:S04]  /*2440*/  LDSM.16.M88.4 R28, [R83] ;  /* 0x00000000531c783b */ /* 0x000ea80000000200 */
[----:B------:R-:W3:Y:S01]  /*2450*/  LDSM.16.M88.4 R24, [R83+0x800] ;  /* 0x000800005318783b */ /* 0x000ee20000000200 */
[----:B------:R-:W-:-:S02]  /*2460*/  F2FP.F16.E5M2.UNPACK_B R48, R48 ;  /* 0x00000030ff30723e */ /* 0x000fc400020004ff */
[----:B------:R-:W-:Y:S02]  /*2470*/  F2FP.F16.E5M2.UNPACK_B R49, R49 ;  /* 0x00000031ff31723e */ /* 0x000fe400020004ff */
[----:B------:R-:W-:Y:S02]  /*2480*/  F2FP.F16.E5M2.UNPACK_B R50, R50 ;  /* 0x00000032ff32723e */ /* 0x000fe400020004ff */
[----:B------:R-:W-:Y:S01]  /*2490*/  F2FP.F16.E5M2.UNPACK_B R51, R51 ;  /* 0x00000033ff33723e */ /* 0x000fe200020004ff */
[----:B0-----:R-:W-:Y:S02]  /*24a0*/  IMAD R103, R104, 0x100, R103 ;  /* 0x0000010068677824 */ /* 0x001fe400078e0267 */
[----:B-1----:R-:W-:Y:S02]  /*24b0*/  IMAD R105, R105, 0x100, R109 ;  /* 0x0000010069697824 */ /* 0x002fe400078e026d */
[----:B------:R-:W-:Y:S02]  /*24c0*/  IMAD R106, R108, 0x100, R106 ;  /* 0x000001006c6a7824 */ /* 0x000fe400078e026a */
[----:B------:R-:W-:Y:S01]  /*24d0*/  IMAD R102, R102, 0x100, R107 ;  /* 0x0000010066667824 */ /* 0x000fe200078e026b */
[----:B--2---:R-:W-:-:S02]  /*24e0*/  F2FP.F16.E5M2.UNPACK_B R70, R28 ;  /* 0x0000001cff46723e */ /* 0x004fc400020004ff */
[----:B------:R-:W-:Y:S02]  /*24f0*/  F2FP.F16.E5M2.UNPACK_B R71, R29 ;  /* 0x0000001dff47723e */ /* 0x000fe400020004ff */
[----:B---3--:R-:W-:Y:S02]  /*2500*/  F2FP.F16.E5M2.UNPACK_B R72, R24 ;  /* 0x00000018ff48723e */ /* 0x008fe400020004ff */
[----:B------:R-:W-:-:S03]  /*2510*/  F2FP.F16.E5M2.UNPACK_B R73, R25 ;  /* 0x00000019ff49723e */ /* 0x000fc600020004ff */
[C---:B------:R-:W-:Y:S08]  /*2520*/  HMMA.16816.F32 R44, R48.reuse, R70, R44 ;  /* 0x00000046302c723c */ /* 0x040ff0000000182c */
[----:B------:R-:W-:Y:S01]  /*2530*/  HMMA.16816.F32 R40, R48, R72, R40 ;  /* 0x000000483028723c */ /* 0x000fe20000001828 */
[----:B------:R-:W-:Y:S02]  /*2540*/  IMAD R48, R111, 0x100, R110 ;  /* 0x000001006f307824 */ /* 0x000fe400078e026e */
[----:B------:R-:W-:-:S02]  /*2550*/  IMAD R49, R113, 0x100, R112 ;  /* 0x0000010071317824 */ /* 0x000fc400078e0270 */
[----:B------:R-:W-:Y:S02]  /*2560*/  IMAD R50, R115, 0x100, R114 ;  /* 0x0000010073327824 */ /* 0x000fe400078e0272 */
[----:B------:R-:W-:Y:S01]  /*2570*/  IMAD R51, R117, 0x100, R116 ;  /* 0x0000010075337824 */ /* 0x000fe200078e0274 */
[----:B------:R-:W-:Y:S02]  /*2580*/  F2FP.F16.E5M2.UNPACK_B R48, R48 ;  /* 0x00000030ff30723e */ /* 0x000fe400020004ff */
[----:B------:R-:W-:Y:S02]  /*2590*/  F2FP.F16.E5M2.UNPACK_B R49, R49 ;  /* 0x00000031ff31723e */ /* 0x000fe400020004ff */
[----:B------:R-:W-:Y:S02]  /*25a0*/  F2FP.F16.E5M2.UNPACK_B R50, R50 ;  /* 0x00000032ff32723e */ /* 0x000fe400020004ff */
[----:B------:R-:W-:Y:S02]  /*25b0*/  F2FP.F16.E5M2.UNPACK_B R51, R51 ;  /* 0x00000033ff33723e */ /* 0x000fe400020004ff */
[----:B------:R-:W-:-:S05]  /*25c0*/  F2FP.F16.E5M2.UNPACK_B R28, R28.H1 ;  /* 0x0000001cff1c723e */ /* 0x000fca00030004ff */
[----:B------:R-:W-:Y:S01]  /*25d0*/  HMMA.16816.F32 R36, R48, R70, R36 ;  /* 0x000000463024723c */ /* 0x000fe20000001824 */
[----:B------:R-:W-:Y:S02]  /*25e0*/  F2FP.F16.E5M2.UNPACK_B R29, R29.H1 ;  /* 0x0000001dff1d723e */ /* 0x000fe400030004ff */
[----:B------:R-:W-:Y:S02]  /*25f0*/  F2FP.F16.E5M2.UNPACK_B R24, R24.H1 ;  /* 0x00000018ff18723e */ /* 0x000fe400030004ff */
[----:B------:R-:W-:-:S03]  /*2600*/  F2FP.F16.E5M2.UNPACK_B R25, R25.H1 ;  /* 0x00000019ff19723e */ /* 0x000fc600030004ff */
[----:B------:R-:W-:Y:S01]  /*2610*/  HMMA.16816.F32 R32, R48, R72, R32 ;  /* 0x000000483020723c */ /* 0x000fe20000001820 */
[----:B------:R-:W-:Y:S02]  /*2620*/  F2FP.F16.E5M2.UNPACK_B R48, R103 ;  /* 0x00000067ff30723e */ /* 0x000fe400020004ff */
[----:B------:R-:W-:Y:S02]  /*2630*/  F2FP.F16.E5M2.UNPACK_B R49, R105 ;  /* 0x00000069ff31723e */ /* 0x000fe400020004ff */
[----:B------:R-:W-:Y:S02]  /*2640*/  F2FP.F16.E5M2.UNPACK_B R50, R106 ;  /* 0x0000006aff32723e */ /* 0x000fe400020004ff */
[----:B------:R-:W-:Y:S01]  /*2650*/  F2FP.F16.E5M2.UNPACK_B R51, R102 ;  /* 0x00000066ff33723e */ /* 0x000fe200020004ff */
[----:B------:R-:W-:Y:S02]  /*2660*/  IMAD R88, R88, 0x100, R92 ;  /* 0x0000010058587824 */ /* 0x000fe400078e025c */
[----:B------:R-:W-:-:S02]  /*2670*/  IMAD R86, R89, 0x100, R86 ;  /* 0x0000010059567824 */ /* 0x000fc400078e0256 */
[----:B------:R-:W-:Y:S02]  /*2680*/  IMAD R87, R87, 0x100, R90 ;  /* 0x0000010057577824 */ /* 0x000fe400078e025a */
[----:B------:R-:W-:Y:S01]  /*2690*/  IMAD R91, R93, 0x100, R91 ;  /* 0x000001005d5b7824 */ /* 0x000fe200078e025b */
[C---:B------:R-:W-:Y:S08]  /*26a0*/  HMMA.16816.F32 R44, R48.reuse, R28, R44 ;  /* 0x0000001c302c723c */ /* 0x040ff0000000182c */
[----:B------:R-:W-:Y:S01]  /*26b0*/  HMMA.16816.F32 R40, R48, R24, R40 ;  /* 0x000000183028723c */ /* 0x000fe20000001828 */
[----:B------:R-:W-:-:S02]  /*26c0*/  F2FP.F16.E5M2.UNPACK_B R48, R88 ;  /* 0x00000058ff30723e */ /* 0x000fc400020004ff */
[----:B------:R-:W-:Y:S02]  /*26d0*/  F2FP.F16.E5M2.UNPACK_B R49, R86 ;  /* 0x00000056ff31723e */ /* 0x000fe400020004ff */
[----:B------:R-:W-:Y:S02]  /*26e0*/  F2FP.F16.E5M2.UNPACK_B R50, R87 ;  /* 0x00000057ff32723e */ /* 0x000fe400020004ff */
[----:B------:R-:W-:Y:S01]  /*26f0*/  F2FP.F16.E5M2.UNPACK_B R51, R91 ;  /* 0x0000005bff33723e */ /* 0x000fe200020004ff */
[----:B------:R-:W-:Y:S02]  /*2700*/  IMAD R74, R75, 0x100, R74 ;  /* 0x000001004b4a7824 */ /* 0x000fe400078e024a */
[----:B------:R-:W-:Y:S02]  /*2710*/  IMAD R76, R77, 0x100, R76 ;  /* 0x000001004d4c7824 */ /* 0x000fe400078e024c */
[----:B------:R-:W-:Y:S02]  /*2720*/  IMAD R78, R79, 0x100, R78 ;  /* 0x000001004f4e7824 */ /* 0x000fe400078e024e */
[----:B------:R-:W-:Y:S01]  /*2730*/  HMMA.16816.F32 R36, R48, R28, R36 ;  /* 0x0000001c3024723c */ /* 0x000fe20000001824 */
[----:B------:R-:W-:Y:S01]  /*2740*/  IMAD R80, R81, 0x100, R80 ;  /* 0x0000010051507824 */ /* 0x000fe200078e0250 */
[----:B------:R-:W-:-:S02]  /*2750*/  F2FP.F16.E5M2.UNPACK_B R28, R30 ;  /* 0x0000001eff1c723e */ /* 0x000fc400020004ff */
[----:B------:R-:W-:-:S04]  /*2760*/  F2FP.F16.E5M2.UNPACK_B R29, R31 ;  /* 0x0000001fff1d723e */ /* 0x000fc800020004ff */
[----:B------:R-:W-:Y:S01]  /*2770*/  HMMA.16816.F32 R32, R48, R24, R32 ;  /* 0x000000183020723c */ /* 0x000fe20000001820 */
[----:B------:R-:W-:Y:S02]  /*2780*/  F2FP.F16.E5M2.UNPACK_B R48, R74 ;  /* 0x0000004aff30723e */ /* 0x000fe400020004ff */
[----:B------:R-:W-:Y:S02]  /*2790*/  F2FP.F16.E5M2.UNPACK_B R49, R76 ;  /* 0x0000004cff31723e */ /* 0x000fe400020004ff */
[----:B------:R-:W-:Y:S02]  /*27a0*/  F2FP.F16.E5M2.UNPACK_B R50, R78 ;  /* 0x0000004eff32723e */ /* 0x000fe400020004ff */
[----:B------:R-:W-:Y:S02]  /*27b0*/  F2FP.F16.E5M2.UNPACK_B R51, R80 ;  /* 0x00000050ff33723e */ /* 0x000fe400020004ff */
[----:B------:R-:W-:Y:S02]  /*27c0*/  F2FP.F16.E5M2.UNPACK_B R24, R26 ;  /* 0x0000001aff18723e */ /* 0x000fe400020004ff */
[----:B------:R-:W-:Y:S01]  /*27d0*/  F2FP.F16.E5M2.UNPACK_B R25, R27 ;  /* 0x0000001bff19723e */ /* 0x000fe200020004ff */
[----:B------:R-:W-:-:S02]  /*27e0*/  IMAD R62, R62, 0x100, R69 ;  /* 0x000001003e3e7824 */ /* 0x000fc400078e0245 */
[----:B------:R-:W-:Y:S02]  /*27f0*/  IMAD R63, R63, 0x100, R66 ;  /* 0x000001003f3f7824 */ /* 0x000fe400078e0242 */
        /* <DEDUP_REMOVED lines=9> */
[----:B------:R-:W-:-:S04]  /*2890*/  IMAD R60, R61, 0x100, R60 ;  /* 0x000001003d3c7824 */ /* 0x000fc800078e023c */
[----:B------:R-:W-:Y:S01]  /*28a0*/  HMMA.16816.F32 R36, R48, R28, R36 ;  /* 0x0000001c3024723c */ /* 0x000fe20000001824 */
[----:B------:R-:W-:Y:S02]  /*28b0*/  IMAD R28, R55, 0x100, R56 ;  /* 0x00000100371c7824 */ /* 0x000fe400078e0238 */
[----:B------:R-:W-:-:S03]  /*28c0*/  IMAD R29, R54, 0x100, R58 ;  /* 0x00000100361d7824 */ /* 0x000fc600078e023a */
[----:B------:R-:W-:Y:S02]  /*28d0*/  F2FP.F16.E5M2.UNPACK_B R28, R28 ;  /* 0x0000001cff1c723e */ /* 0x000fe400020004ff */
[----:B------:R-:W-:Y:S01]  /*28e0*/  HMMA.16816.F32 R32, R48, R24, R32 ;  /* 0x000000183020723c */ /* 0x000fe20000001820 */
[----:B------:R-:W-:Y:S02]  /*28f0*/  F2FP.F16.E5M2.UNPACK_B R50, R30.H1 ;  /* 0x0000001eff32723e */ /* 0x000fe400030004ff */
[----:B------:R-:W-:Y:S02]  /*2900*/  F2FP.F16.E5M2.UNPACK_B R51, R31.H1 ;  /* 0x0000001fff33723e */ /* 0x000fe400030004ff */
[----:B------:R-:W-:Y:S02]  /*2910*/  F2FP.F16.E5M2.UNPACK_B R29, R29 ;  /* 0x0000001dff1d723e */ /* 0x000fe400020004ff */
[----:B------:R-:W-:Y:S02]  /*2920*/  F2FP.F16.E5M2.UNPACK_B R30, R57 ;  /* 0x00000039ff1e723e */ /* 0x000fe400020004ff */
[----:B------:R-:W-:-:S02]  /*2930*/  F2FP.F16.E5M2.UNPACK_B R31, R60 ;  /* 0x0000003cff1f723e */ /* 0x000fc400020004ff */
[----:B------:R-:W-:Y:S02]  /*2940*/  F2FP.F16.E5M2.UNPACK_B R48, R26.H1 ;  /* 0x0000001aff30723e */ /* 0x000fe400030004ff */
[----:B------:R-:W-:Y:S01]  /*2950*/  F2FP.F16.E5M2.UNPACK_B R49, R27.H1 ;  /* 0x0000001bff31723e */ /* 0x000fe200030004ff */
[----:B------:R-:W-:Y:S02]  /*2960*/  IMAD R24, R99, 0x100, R100 ;  /* 0x0000010063187824 */ /* 0x000fe400078e0264 */
[----:B------:R-:W-:Y:S01]  /*2970*/  HMMA.16816.F32 R44, R28, R50, R44 ;  /* 0x000000321c2c723c */ /* 0x000fe2000000182c */
[----:B------:R-:W-:Y:S02]  /*2980*/  IMAD R25, R97, 0x100, R98 ;  /* 0x0000010061197824 */ /* 0x000fe400078e0262 */
[----:B------:R-:W-:Y:S02]  /*2990*/  IMAD R26, R95, 0x100, R96 ;  /* 0x000001005f1a7824 */ /* 0x000fe400078e0260 */
[----:B------:R-:W-:Y:S01]  /*29a0*/  IMAD R27, R85, 0x100, R94 ;  /* 0x00000100551b7824 */ /* 0x000fe200078e025e */
[----:B------:R-:W-:-:S02]  /*29b0*/  USHF.R.S32.HI UR23, URZ, 0x1f, UR4 ;  /* 0x0000001fff177899 */ /* 0x000fc40008011404 */
[----:B------:R-:W-:Y:S01]  /*29c0*/  HMMA.16816.F32 R40, R28, R48, R40 ;  /* 0x000000301c28723c */ /* 0x000fe20000001828 */
[----:B------:R-:W-:Y:S02]  /*29d0*/  UIADD3 UR21, UP0, UPT, UR4, UR21, URZ ;  /* 0x0000001504157290 */ /* 0x000fe4000ff1e0ff */
[----:B------:R-:W-:Y:S01]  /*29e0*/  UIADD3 UR6, UPT, UPT, UR6, -0x1, URZ ;  /* 0xffffffff06067890 */ /* 0x000fe2000fffe0ff */
[----:B------:R-:W-:Y:S01]  /*29f0*/  F2FP.F16.E5M2.UNPACK_B R24, R24 ;  /* 0x00000018ff18723e */ /* 0x000fe200020004ff */
[----:B------:R-:W-:Y:S01]  /*2a00*/  UIADD3.X UR22, UPT, UPT, UR23, UR22, URZ, UP0, !UPT ;  /* 0x0000001617167290 */ /* 0x000fe200087fe4ff */
[----:B------:R-:W-:Y:S02]  /*2a10*/  F2FP.F16.E5M2.UNPACK_B R25, R25 ;  /* 0x00000019ff19723e */ /* 0x000fe400020004ff */
[----:B------:R-:W-:Y:S02]  /*2a20*/  F2FP.F16.E5M2.UNPACK_B R26, R26 ;  /* 0x0000001aff1a723e */ /* 0x000fe400020004ff */
[----:B------:R-:W-:Y:S01]  /*2a30*/  F2FP.F16.E5M2.UNPACK_B R27, R27 ;  /* 0x0000001bff1b723e */ /* 0x000fe200020004ff */
[----:B------:R-:W-:Y:S01]  /*2a40*/  UISETP.NE.U32.AND UP0, UPT, UR6, URZ, UPT ;  /* 0x000000ff0600728c */ /* 0x000fe2000bf05070 */
[----:B------:R-:W-:-:S02]  /*2a50*/  IADD3 R2, P2, PT, R2, UR10, RZ ;  /* 0x0000000a02027c10 */ /* 0x000fc4000ff5e0ff */
[----:B------:R-:W-:-:S03]  /*2a60*/  IADD3 R6, P0, PT, R6, UR4, RZ ;  /* 0x0000000406067c10 */ /* 0x000fc6000ff1e0ff */
[----:B------:R-:W-:Y:S01]  /*2a70*/  HMMA.16816.F32 R36, R24, R50, R36 ;  /* 0x000000321824723c */ /* 0x000fe20000001824 */
[----:B------:R-:W-:Y:S01]  /*2a80*/  IADD3 R4, P1, PT, R4, UR4, RZ ;  /* 0x0000000404047c10 */ /* 0x000fe2000ff3e0ff */
[----:B------:R-:W-:-:S06]  /*2a90*/  UIADD3 UR19, UP1, UPT, UR4, UR19, URZ ;  /* 0x0000001304137290 */ /* 0x000fcc000ff3e0ff */
[----:B------:R-:W-:Y:S01]  /*2aa0*/  HMMA.16816.F32 R32, R24, R48, R32 ;  /* 0x000000301820723c */ /* 0x000fe20000001820 */
[----:B------:R-:W-:Y:S01]  /*2ab0*/  IMAD.U32 R24, RZ, RZ, UR10 ;  /* 0x0000000aff187e24 */ /* 0x000fe2000f8e00ff */
[----:B------:R-:W-:Y:S01]  /*2ac0*/  UIADD3 UR17, UP2, UPT, UR4, UR17, URZ ;  /* 0x0000001104117290 */ /* 0x000fe2000ff5e0ff */
[----:B------:R-:W-:Y:S01]  /*2ad0*/  IADD3.X R8, PT, PT, R8, UR23, RZ, P0, !PT ;  /* 0x0000001708087c10 */ /* 0x000fe200087fe4ff */
[----:B------:R-:W-:Y:S01]  /*2ae0*/  UIADD3 UR15, UP3, UPT, UR4, UR15, URZ ;  /* 0x0000000f040f7290 */ /* 0x000fe2000ff7e0ff */
[----:B------:R-:W-:Y:S01]  /*2af0*/  IADD3.X R7, PT, PT, R7, UR23, RZ, P1, !PT ;  /* 0x0000001707077c10 */ /* 0x000fe20008ffe4ff */
[----:B------:R-:W-:Y:S01]  /*2b00*/  UIADD3 UR13, UP4, UPT, UR4, UR13, URZ ;  /* 0x0000000d040d7290 */ /* 0x000fe2000ff9e0ff */
[----:B------:R-:W-:Y:S01]  /*2b10*/  LEA.HI.X.SX32 R5, R24, R5, 0x1, P2 ;  /* 0x0000000518057211 */ /* 0x000fe200010f0eff */
[----:B------:R-:W-:Y:S02]  /*2b20*/  UIADD3 UR11, UP5, UPT, UR4, UR11, URZ ;  /* 0x0000000b040b7290 */ /* 0x000fe4000ffbe0ff */
[----:B------:R-:W-:-:S02]  /*2b30*/  UIADD3.X UR20, UPT, UPT, UR23, UR20, URZ, UP1, !UPT ;  /* 0x0000001417147290 */ /* 0x000fc40008ffe4ff */
[----:B------:R-:W-:Y:S02]  /*2b40*/  UIADD3.X UR18, UPT, UPT, UR23, UR18, URZ, UP2, !UPT ;  /* 0x0000001217127290 */ /* 0x000fe400097fe4ff */
[----:B------:R-:W-:Y:S02]  /*2b50*/  UIADD3.X UR16, UPT, UPT, UR23, UR16, URZ, UP3, !UPT ;  /* 0x0000001017107290 */ /* 0x000fe40009ffe4ff */
[----:B------:R-:W-:Y:S02]  /*2b60*/  UIADD3.X UR14, UPT, UPT, UR23, UR14, URZ, UP4, !UPT ;  /* 0x0000000e170e7290 */ /* 0x000fe4000a7fe4ff */
[----:B------:R-:W-:Y:S02]  /*2b70*/  UIADD3.X UR12, UPT, UPT, UR23, UR12, URZ, UP5, !UPT ;  /* 0x0000000c170c7290 */ /* 0x000fe4000affe4ff */
[----:B------:R-:W-:Y:S01]  /*2b80*/  UIADD3 UR7, UPT, UPT, UR7, -0x40, URZ ;  /* 0xffffffc007077890 */ /* 0x000fe2000fffe0ff */
[----:B------:R-:W-:Y:S11]  /*2b90*/  BRA.U UP0, `(.L_x_2) ;  /* 0xffffffe900987547 */ /* 0x000ff6000b83ffff */
.L_x_1:
[----:B------:R-:W0:Y:S01]  /*2ba0*/  S2R R25, SR_TID.X ;  /* 0x0000000000197919 */ /* 0x000e220000002100 */
[----:B------:R-:W-:Y:S01]  /*2bb0*/  F2FP.SATFINITE.E5M2.F32.PACK_AB_MERGE_C R44, R45, R44, RZ ;  /* 0x0000002c2d2c723e */ /* 0x000fe200048060ff */
[----:B------:R-:W1:Y:S01]  /*2bc0*/  S2UR UR5, SR_CgaCtaId ;  /* 0x00000000000579c3 */ /* 0x000e620000008800 */
[----:B------:R-:W-:Y:S01]  /*2bd0*/  F2FP.SATFINITE.E5M2.F32.PACK_AB_MERGE_C R40, R41, R40, RZ ;  /* 0x000000282928723e */ /* 0x000fe200048060ff */
[----:B------:R-:W2:Y:S01]  /*2be0*/  S2R R14, SR_TID.X ;  /* 0x00000000000e7919 */ /* 0x000ea20000002100 */
[----:B------:R-:W-:Y:S01]  /*2bf0*/  LOP3.LUT R44, R44, 0xffff, RZ, 0xc0, !PT ;  /* 0x0000ffff2c2c7812 */ /* 0x000fe200078ec0ff */
[----:B------:R-:W-:Y:S01]  /*2c00*/  UMOV UR4, 0x400 ;  /* 0x0000040000047882 */ /* 0x000fe20000000000 */
[----:B------:R-:W-:-:S03]  /*2c10*/  LOP3.LUT R7, R40, 0xffff, RZ, 0xc0, !PT ;  /* 0x0000ffff28077812 */ /* 0x000fc600078ec0ff */
[----:B------:R-:W-:Y:S01]  /*2c20*/  BAR.SYNC.DEFER_BLOCKING 0x0 ;  /* 0x0000000000007b1d */ /* 0x000fe20000010000 */
[----:B------:R-:W-:Y:S02]  /*2c30*/  F2FP.SATFINITE.E5M2.F32.PACK_AB_MERGE_C R36, R37, R36, RZ ;  /* 0x000000242524723e */ /* 0x000fe400048060ff */
[----:B------:R-:W-:Y:S02]  /*2c40*/  F2FP.SATFINITE.E5M2.F32.PACK_AB_MERGE_C R46, R47, R46, RZ ;  /* 0x0000002e2f2e723e */ /* 0x000fe400048060ff */
[----:B------:R-:W-:Y:S01]  /*2c50*/  F2FP.SATFINITE.E5M2.F32.PACK_AB_MERGE_C R42, R43, R42, RZ ;  /* 0x0000002a2b2a723e */ /* 0x000fe200048060ff */
[----:B------:R-:W3:Y:S01]  /*2c60*/  LDCU.128 UR12, c[0x0][0x390] ;  /* 0x00007200ff0c77ac */ /* 0x000ee20008000c00 */
[----:B------:R-:W-:Y:S02]  /*2c70*/  F2FP.SATFINITE.E5M2.F32.PACK_AB_MERGE_C R32, R33, R32, RZ ;  /* 0x000000202120723e */ /* 0x000fe400048060ff */
[----:B------:R-:W-:Y:S02]  /*2c80*/  LOP3.LUT R36, R36, 0xffff, RZ, 0xc0, !PT ;  /* 0x0000ffff24247812 */ /* 0x000fe400078ec0ff */
[----:B------:R-:W-:-:S02]  /*2c90*/  F2FP.SATFINITE.E5M2.F32.PACK_AB_MERGE_C R38, R39, R38, RZ ;  /* 0x000000262726723e */ /* 0x000fc400048060ff */
[----:B------:R-:W-:Y:S02]  /*2ca0*/  F2FP.SATFINITE.E5M2.F32.PACK_AB_MERGE_C R34, R35, R34, RZ ;  /* 0x000000222322723e */ /* 0x000fe400048060ff */
[----:B------:R-:W-:Y:S02]  /*2cb0*/  LOP3.LUT R46, R46, 0xffff, RZ, 0xc0, !PT ;  /* 0x0000ffff2e2e7812 */ /* 0x000fe400078ec0ff */
[----:B------:R-:W-:Y:S01]  /*2cc0*/  LOP3.LUT R38, R38, 0xffff, RZ, 0xc0, !PT ;  /* 0x0000ffff26267812 */ /* 0x000fe200078ec0ff */
[----:B-1----:R-:W-:Y:S01]  /*2cd0*/  ULEA UR4, UR5, UR4, 0x18 ;  /* 0x0000000405047291 */ /* 0x002fe2000f8ec0ff */
[----:B------:R-:W-:Y:S01]  /*2ce0*/  LOP3.LUT R15, R34, 0xffff, RZ, 0xc0, !PT ;  /* 0x0000ffff220f7812 */ /* 0x000fe200078ec0ff */
[----:B------:R-:W1:Y:S03]  /*2cf0*/  LDCU UR5, c[0x0][0x3b4] ;  /* 0x00007680ff0577ac */ /* 0x000e660008000800 */
[----:B------:R-:W-:Y:S01]  /*2d00*/  PRMT R12, R38, 0x3340, R15 ;  /* 0x00003340260c7816 */ /* 0x000fe2000000000f */
[C---:B0-----:R-:W-:Y:S01]  /*2d10*/  IMAD.SHL.U32 R2, R25.reuse, 0x20, RZ ;  /* 0x0000002019027824 */ /* 0x041fe200078e00ff */
[C---:B------:R-:W-:Y:S01]  /*2d20*/  LOP3.LUT R9, R25.reuse, 0x180, RZ, 0xc0, !PT ;  /* 0x0000018019097812 */ /* 0x040fe200078ec0ff */
[----:B------:R-:W-:Y:S01]  /*2d30*/  IMAD.SHL.U32 R3, R25, 0x100, RZ ;  /* 0x0000010019037824 */ /* 0x000fe200078e00ff */
[----:B---3--:R-:W-:-:S02]  /*2d40*/  ISETP.GE.AND P0, PT, R120, UR14, PT ;  /* 0x0000000e78007c0c */ /* 0x008fc4000bf06270 */
[----:B------:R-:W-:Y:S02]  /*2d50*/  LOP3.LUT R121, R121, 0x1060, R2, 0xf8, !PT ;  /* 0x0000106079797812 */ /* 0x000fe400078ef802 */
[----:B------:R-:W-:Y:S02]  /*2d60*/  LOP3.LUT R2, R25, 0x1c, RZ, 0xc0, !PT ;  /* 0x0000001c19027812 */ /* 0x000fe400078ec0ff */
[----:B------:R-:W-:Y:S02]  /*2d70*/  LOP3.LUT R5, R3, 0x1800, RZ, 0xc0, !PT ;  /* 0x0000180003057812 */ /* 0x000fe400078ec0ff */
[----:B--2---:R-:W-:Y:S02]  /*2d80*/  LOP3.LUT R6, R14, 0x7f, RZ, 0xc0, !PT ;  /* 0x0000007f0e067812 */ /* 0x004fe400078ec0ff */
[----:B------:R-:W-:Y:S02]  /*2d90*/  LEA.HI R4, R9, R2, RZ, 0x1f ;  /* 0x0000000209047211 */ /* 0x000fe400078ff8ff */
[----:B------:R-:W-:Y:S01]  /*2da0*/  SHF.R.U32.HI R2, RZ, 0x8, R44 ;  /* 0x00000008ff027819 */ /* 0x000fe2000001162c */
[----:B------:R-:W-:Y:S01]  /*2db0*/  IMAD R6, R6, 0x4, R5 ;  /* 0x0000000406067824 */ /* 0x000fe200078e0205 */
[----:B------:R-:W-:-:S02]  /*2dc0*/  SHF.R.U32.HI R3, RZ, 0x8, R7 ;  /* 0x00000008ff037819 */ /* 0x000fc40000011607 */
[----:B------:R-:W-:Y:S02]  /*2dd0*/  SHF.R.U32.HI R5, RZ, 0x3, R25 ;  /* 0x00000003ff057819 */ /* 0x000fe40000011619 */
[----:B------:R-:W-:Y:S02]  /*2de0*/  LOP3.LUT R2, R2, 0xffff, RZ, 0xc0, !PT ;  /* 0x0000ffff02027812 */ /* 0x000fe400078ec0ff */
[----:B------:R-:W-:Y:S02]  /*2df0*/  LOP3.LUT R3, R3, 0xffff, RZ, 0xc0, !PT ;  /* 0x0000ffff03037812 */ /* 0x000fe400078ec0ff */
[----:B------:R-:W-:Y:S02]  /*2e00*/  LOP3.LUT R121, R121, R4, RZ, 0x3c, !PT ;  /* 0x0000000479797212 */ /* 0x000fe400078e3cff */
[----:B------:R-:W-:Y:S02]  /*2e10*/  LOP3.LUT R13, R6, 0x20, R5, 0x78, !PT ;  /* 0x00000020060d7812 */ /* 0x000fe400078e7805 */
[----:B------:R-:W-:-:S02]  /*2e20*/  PRMT R8, R2, 0x3340, R3 ;  /* 0x0000334002087816 */ /* 0x000fc40000000003 */
[----:B------:R-:W-:Y:S02]  /*2e30*/  LOP3.LUT R3, R42, 0xffff, RZ, 0xc0, !PT ;  /* 0x0000ffff2a037812 */ /* 0x000fe400078ec0ff */
[----:B------:R-:W-:Y:S02]  /*2e40*/  LOP3.LUT R5, R32, 0xffff, RZ, 0xc0, !PT ;  /* 0x0000ffff20057812 */ /* 0x000fe400078ec0ff */
[----:B------:R-:W-:Y:S02]  /*2e50*/  SHF.R.U32.HI R4, RZ, 0x8, R36 ;  /* 0x00000008ff047819 */ /* 0x000fe40000011624 */
[--C-:B------:R-:W-:Y:S02]  /*2e60*/  PRMT R9, R36, 0x3340, R5.reuse ;  /* 0x0000334024097816 */ /* 0x100fe40000000005 */
[----:B------:R-:W-:Y:S02]  /*2e70*/  SHF.R.U32.HI R6, RZ, 0x8, R5 ;  /* 0x00000008ff067819 */ /* 0x000fe40000011605 */
[----:B------:R-:W-:-:S02]  /*2e80*/  PRMT R10, R46, 0x3340, R3 ;  /* 0x000033402e0a7816 */ /* 0x000fc40000000003 */
[----:B------:R-:W-:Y:S02]  /*2e90*/  LOP3.LUT R11, R4, 0xffff, RZ, 0xc0, !PT ;  /* 0x0000ffff040b7812 */ /* 0x000fe400078ec0ff */
[----:B------:R-:W-:Y:S02]  /*2ea0*/  SHF.R.U32.HI R2, RZ, 0x8, R46 ;  /* 0x00000008ff027819 */ /* 0x000fe4000001162e */
[----:B------:R-:W-:Y:S02]  /*2eb0*/  SHF.R.U32.HI R3, RZ, 0x8, R3 ;  /* 0x00000008ff037819 */ /* 0x000fe40000011603 */
[----:B------:R-:W-:Y:S02]  /*2ec0*/  SHF.R.U32.HI R5, RZ, 0x8, R38 ;  /* 0x00000008ff057819 */ /* 0x000fe40000011626 */
[----:B------:R-:W-:Y:S02]  /*2ed0*/  SHF.R.U32.HI R4, RZ, 0x8, R15 ;  /* 0x00000008ff047819 */ /* 0x000fe4000001160f */
[----:B------:R-:W-:-:S02]  /*2ee0*/  LOP3.LUT R6, R6, 0xffff, RZ, 0xc0, !PT ;  /* 0x0000ffff06067812 */ /* 0x000fc400078ec0ff */
[----:B------:R-:W-:Y:S02]  /*2ef0*/  LOP3.LUT R2, R2, 0xffff, RZ, 0xc0, !PT ;  /* 0x0000ffff02027812 */ /* 0x000fe400078ec0ff */
[----:B------:R-:W-:Y:S02]  /*2f00*/  LOP3.LUT R3, R3, 0xffff, RZ, 0xc0, !PT ;  /* 0x0000ffff03037812 */ /* 0x000fe400078ec0ff */
[----:B------:R-:W-:Y:S02]  /*2f10*/  LOP3.LUT R5, R5, 0xffff, RZ, 0xc0, !PT ;  /* 0x0000ffff05057812 */ /* 0x000fe400078ec0ff */
[----:B------:R-:W-:Y:S02]  /*2f20*/  LOP3.LUT R4, R4, 0xffff, RZ, 0xc0, !PT ;  /* 0x0000ffff04047812 */ /* 0x000fe400078ec0ff */
[----:B------:R-:W-:Y:S02]  /*2f30*/  PRMT R7, R44, 0x3340, R7 ;  /* 0x000033402c077816 */ /* 0x000fe40000000007 */
[----:B------:R-:W-:-:S02]  /*2f40*/  PRMT R6, R11, 0x3340, R6 ;  /* 0x000033400b067816 */ /* 0x000fc40000000006 */
[----:B------:R-:W-:Y:S02]  /*2f50*/  PRMT R3, R2, 0x3340, R3 ;  /* 0x0000334002037816 */ /* 0x000fe40000000003 */
[----:B------:R-:W-:Y:S01]  /*2f60*/  PRMT R5, R5, 0x3340, R4 ;  /* 0x0000334005057816 */ /* 0x000fe20000000004 */
[----:B-1----:R-:W-:Y:S01]  /*2f70*/  IMAD R4, R120, UR5, RZ ;  /* 0x0000000578047c24 */ /* 0x002fe2000f8e02ff */
[----:B------:R-:W-:Y:S01]  /*2f80*/  PRMT R8, R7, 0x5410, R8 ;  /* 0x0000541007087816 */ /* 0x000fe20000000008 */
[----:B------:R-:W0:Y:S01]  /*2f90*/  LDCU UR5, c[0x0][0x3b8] ;  /* 0x00007700ff0577ac */ /* 0x000e220008000800 */
[----:B------:R-:W-:Y:S02]  /*2fa0*/  PRMT R6, R9, 0x5410, R6 ;  /* 0x0000541009067816 */ /* 0x000fe40000000006 */
[----:B------:R-:W-:Y:S01]  /*2fb0*/  PRMT R3, R10, 0x5410, R3 ;  /* 0x000054100a037816 */ /* 0x000fe20000000003 */
[----:B------:R-:W-:Y:S01]  /*2fc0*/  STS [R121+UR4], R8 ;  /* 0x0000000879007988 */ /* 0x000fe20008000804 */
[----:B------:R-:W-:-:S02]  /*2fd0*/  PRMT R5, R12, 0x5410, R5 ;  /* 0x000054100c057816 */ /* 0x000fc40000000005 */
[----:B------:R-:W-:Y:S01]  /*2fe0*/  LOP3.LUT R2, R121, 0x20, RZ, 0x3c, !PT ;  /* 0x0000002079027812 */ /* 0x000fe200078e3cff */
[----:B------:R-:W-:Y:S01]  /*2ff0*/  STS [R121+UR4+0x100], R6 ;  /* 0x0001000679007988 */ /* 0x000fe20008000804 */
[----:B------:R-:W-:Y:S02]  /*3000*/  SHF.R.U32.HI R14, RZ, 0x6, R14 ;  /* 0x00000006ff0e7819 */ /* 0x000fe4000001160e */
[----:B------:R-:W-:Y:S01]  /*3010*/  SHF.R.U32.HI R9, RZ, 0x7, R25 ;  /* 0x00000007ff097819 */ /* 0x000fe20000011619 */
[----:B------:R1:W-:Y:S01]  /*3020*/  STS [R2+UR4+0x800], R3 ;  /* 0x0008000302007988 */ /* 0x0003e20008000804 */
[----:B------:R-:W-:Y:S02]  /*3030*/  LOP3.LUT R21, R13, 0x2, R14, 0xf8, !PT ;  /* 0x000000020d157812 */ /* 0x000fe400078ef80e */
[----:B------:R-:W-:Y:S01]  /*3040*/  SGXT.U32 R9, R9, 0x2 ;  /* 0x000000020909781a */ /* 0x000fe20000000000 */
[----:B------:R2:W-:Y:S01]  /*3050*/  STS [R2+UR4+0x900], R5 ;  /* 0x0009000502007988 */ /* 0x0005e20008000804 */
[----:B------:R-:W-:-:S02]  /*3060*/  LOP3.LUT R22, R21, 0x40, RZ, 0x3c, !PT ;  /* 0x0000004015167812 */ /* 0x000fc400078e3cff */
[----:B------:R-:W-:Y:S01]  /*3070*/  IADD3 R33, P2, PT, R4, UR12, RZ ;  /* 0x0000000c04217c10 */ /* 0x000fe2000ff5e0ff */
[----:B------:R-:W-:Y:S01]  /*3080*/  BAR.SYNC.DEFER_BLOCKING 0x0 ;  /* 0x0000000000007b1d */ /* 0x000fe20000010000 */
[C-C-:B------:R-:W-:Y:S02]  /*3090*/  LOP3.LUT R13, R0.reuse, 0x3c, R9.reuse, 0xfe, !PT ;  /* 0x0000003c000d7812 */ /* 0x140fe400078efe09 */
[----:B-1----:R-:W-:Y:S02]  /*30a0*/  LOP3.LUT R3, R0, R9, RZ, 0xfc, !PT ;  /* 0x0000000900037212 */ /* 0x002fe400078efcff */
[----:B------:R-:W-:Y:S02]  /*30b0*/  LEA.HI.X.SX32 R35, R4, UR13, 0x1, P2 ;  /* 0x0000000d04237c11 */ /* 0x000fe400090f0eff */
[--C-:B--2---:R-:W-:Y:S02]  /*30c0*/  LOP3.LUT R2, R0, 0x4, R9.reuse, 0xfe, !PT ;  /* 0x0000000400027812 */ /* 0x104fe400078efe09 */
[C---:B------:R-:W-:Y:S01]  /*30d0*/  ISETP.LT.AND P1, PT, R3.reuse, UR15, !P0 ;  /* 0x0000000f03007c0c */ /* 0x040fe2000c721270 */
[----:B0-----:R-:W-:Y:S01]  /*30e0*/  IMAD R3, R3, UR5, RZ ;  /* 0x0000000503037c24 */ /* 0x001fe2000f8e02ff */
[C---:B------:R-:W-:Y:S01]  /*30f0*/  ISETP.LT.AND P4, PT, R2.reuse, UR15, !P0 ;  /* 0x0000000f02007c0c */ /* 0x040fe2000c781270 */
[----:B------:R-:W-:Y:S01]  /*3100*/  IMAD R5, R2, UR5, RZ ;  /* 0x0000000502057c24 */ /* 0x000fe2000f8e02ff */
[----:B------:R-:W-:-:S02]  /*3110*/  LOP3.LUT R14, R0, 0x38, R9, 0xfe, !PT ;  /* 0x00000038000e7812 */ /* 0x000fc400078efe09 */
[C-C-:B------:R-:W-:Y:S02]  /*3120*/  LOP3.LUT R11, R0.reuse, 0x34, R9.reuse, 0xfe, !PT ;  /* 0x00000034000b7812 */ /* 0x140fe400078efe09 */
[C-C-:B------:R-:W-:Y:S02]  /*3130*/  LOP3.LUT R10, R0.reuse, 0x30, R9.reuse, 0xfe, !PT ;  /* 0x00000030000a7812 */ /* 0x140fe400078efe09 */
[C-C-:B------:R-:W-:Y:S02]  /*3140*/  LOP3.LUT R12, R0.reuse, 0x2c, R9.reuse, 0xfe, !PT ;  /* 0x0000002c000c7812 */ /* 0x140fe400078efe09 */
[C-C-:B------:R-:W-:Y:S02]  /*3150*/  LOP3.LUT R15, R0.reuse, 0x28, R9.reuse, 0xfe, !PT ;  /* 0x00000028000f7812 */ /* 0x140fe400078efe09 */
[C-C-:B------:R-:W-:Y:S01]  /*3160*/  LOP3.LUT R16, R0.reuse, 0x24, R9.reuse, 0xfe, !PT ;  /* 0x0000002400107812 */ /* 0x140fe200078efe09 */
[----:B------:R-:W0:Y:S01]  /*3170*/  LDS.U16 R24, [R21+UR4] ;  /* 0x0000000415187984 */ /* 0x000e220008000400 */
[----:B------:R-:W-:-:S02]  /*3180*/  LOP3.LUT R17, R0, 0x20, R9, 0xfe, !PT ;  /* 0x0000002000117812 */ /* 0x000fc400078efe09 */
[C-C-:B------:R-:W-:Y:S01]  /*3190*/  LOP3.LUT R18, R0.reuse, 0x1c, R9.reuse, 0xfe, !PT ;  /* 0x0000001c00127812 */ /* 0x140fe200078efe09 */
[----:B------:R-:W1:Y:S01]  /*31a0*/  LDS.U16 R30, [R22+UR4] ;  /* 0x00000004161e7984 */ /* 0x000e620008000400 */
[C-C-:B------:R-:W-:Y:S02]  /*31b0*/  LOP3.LUT R19, R0.reuse, 0x18, R9.reuse, 0xfe, !PT ;  /* 0x0000001800137812 */ /* 0x140fe400078efe09 */
[C-C-:B------:R-:W-:Y:S01]  /*31c0*/  LOP3.LUT R8, R0.reuse, 0x14, R9.reuse, 0xfe, !PT ;  /* 0x0000001400087812 */ /* 0x140fe200078efe09 */
[----:B------:R-:W2:Y:S01]  /*31d0*/  LDS.U16 R26, [R21+UR4+0x200] ;  /* 0x00020004151a7984 */ /* 0x000ea20008000400 */
[----:B------:R-:W-:Y:S02]  /*31e0*/  IADD3 R2, P2, PT, R3, R33, RZ ;  /* 0x0000002103027210 */ /* 0x000fe40007f5e0ff */
[C-C-:B------:R-:W-:Y:S01]  /*31f0*/  LOP3.LUT R6, R0.reuse, 0x10, R9.reuse, 0xfe, !PT ;  /* 0x0000001000067812 */ /* 0x140fe200078efe09 */
[----:B------:R-:W3:Y:S01]  /*3200*/  LDS.U16 R31, [R22+UR4+0x200] ;  /* 0x00020004161f7984 */ /* 0x000ee20008000400 */
[----:B------:R-:W-:-:S02]  /*3210*/  LOP3.LUT R7, R0, 0xc, R9, 0xfe, !PT ;  /* 0x0000000c00077812 */ /* 0x000fc400078efe09 */
[----:B------:R-:W-:Y:S01]  /*3220*/  LOP3.LUT R0, R0, 0x8, R9, 0xfe, !PT ;  /* 0x0000000800007812 */ /* 0x000fe200078efe09 */
[----:B------:R-:W4:Y:S01]  /*3230*/  LDS.U16 R28, [R21+UR4+0x400] ;  /* 0x00040004151c7984 */ /* 0x000f220008000400 */
[----:B------:R-:W-:Y:S01]  /*3240*/  IADD3 R4, P3, PT, R5, R33, RZ ;  /* 0x0000002105047210 */ /* 0x000fe20007f7e0ff */
[----:B------:R-:W-:Y:S01]  /*3250*/  IMAD R20, R6, UR5, RZ ;  /* 0x0000000506147c24 */ /* 0x000fe2000f8e02ff */
[-C--:B------:R-:W-:Y:S01]  /*3260*/  LEA.HI.X.SX32 R3, R3, R35.reuse, 0x1, P2 ;  /* 0x0000002303037211 */ /* 0x080fe200010f0eff */
[----:B------:R-:W5:Y:S01]  /*3270*/  LDS.U16 R32, [R22+UR4+0x400] ;  /* 0x0004000416207984 */ /* 0x000f620008000400 */
[C---:B------:R-:W-:Y:S01]  /*3280*/  ISETP.LT.AND P2, PT, R0.reuse, UR15, !P0 ;  /* 0x0000000f00007c0c */ /* 0x040fe2000c741270 */
[----:B------:R-:W-:Y:S01]  /*3290*/  IMAD R0, R0, UR5, RZ ;  /* 0x0000000500007c24 */ /* 0x000fe2000f8e02ff */
[----:B------:R-:W-:Y:S01]  /*32a0*/  LEA.HI.X.SX32 R5, R5, R35, 0x1, P3 ;  /* 0x0000002305057211 */ /* 0x000fe200018f0eff */
[----:B------:R2:W3:Y:S01]  /*32b0*/  LDS.U16 R29, [R21+UR4+0x600] ;  /* 0x00060004151d7984 */ /* 0x0004e20008000400 */
[----:B------:R-:W-:Y:S01]  /*32c0*/  ISETP.LT.AND P3, PT, R6, UR15, !P0 ;  /* 0x0000000f06007c0c */ /* 0x000fe2000c761270 */
[----:B------:R-:W-:Y:S01]  /*32d0*/  IMAD R9, R7, UR5, RZ ;  /* 0x0000000507097c24 */ /* 0x000fe2000f8e02ff */
[----:B------:R-:W-:Y:S01]  /*32e0*/  IADD3 R6, P6, PT, R0, R33, RZ ;  /* 0x0000002100067210 */ /* 0x000fe20007fde0ff */
[----:B------:R-:W4:Y:S01]  /*32f0*/  LDS.U16 R22, [R22+UR4+0x600] ;  /* 0x0006000416167984 */ /* 0x000f220008000400 */
[----:B0-----:R-:W-:-:S02]  /*3300*/  PRMT R23, R24, 0x7770, RZ ;  /* 0x0000777018177816 */ /* 0x001fc400000000ff */
[----:B-1----:R-:W-:-:S03]  /*3310*/  PRMT R25, R30, 0x7770, RZ ;  /* 0x000077701e197816 */ /* 0x002fc600000000ff */
[----:B------:R0:W-:Y:S01]  /*3320*/  @P1 STG.E.U8 desc[UR8][R2.64], R23 ;  /* 0x0000001702001986 */ /* 0x0001e2000c101108 */
[----:B------:R-:W-:Y:S02]  /*3330*/  ISETP.LT.AND P1, PT, R8, UR15, !P0 ;  /* 0x0000000f08007c0c */ /* 0x000fe4000c721270 */
[----:B--2---:R-:W-:Y:S01]  /*3340*/  PRMT R21, R26, 0x7770, RZ ;  /* 0x000077701a157816 */ /* 0x004fe200000000ff */
[----:B------:R1:W-:Y:S01]  /*3350*/  @P4 STG.E.U8 desc[UR8][R4.64], R25 ;  /* 0x0000001904004986 */ /* 0x0003e2000c101108 */
[----:B------:R-:W-:Y:S02]  /*3360*/  ISETP.LT.AND P4, PT, R7, UR15, !P0 ;  /* 0x0000000f07007c0c */ /* 0x000fe4000c781270 */
[----:B------:R-:W-:Y:S01]  /*3370*/  LEA.HI.X.SX32 R7, R0, R35, 0x1, P6 ;  /* 0x0000002300077211 */ /* 0x000fe200030f0eff */
[----:B------:R-:W-:Y:S01]  /*3380*/  IMAD R0, R8, UR5, RZ ;  /* 0x0000000508007c24 */ /* 0x000fe2000f8e02ff */
[----:B0-----:R-:W-:-:S03]  /*3390*/  IADD3 R2, P5, PT, R9, R33, RZ ;  /* 0x0000002109027210 */ /* 0x001fc60007fbe0ff */
[----:B------:R0:W-:Y:S01]  /*33a0*/  @P2 STG.E.U8 desc[UR8][R6.64], R21 ;  /* 0x0000001506002986 */ /* 0x0001e2000c101108 */
[-C--:B------:R-:W-:Y:S02]  /*33b0*/  IADD3 R8, P2, PT, R0, R33.reuse, RZ ;  /* 0x0000002100087210 */ /* 0x080fe40007f5e0ff */
[----:B-1----:R-:W-:Y:S02]  /*33c0*/  IADD3 R4, P6, PT, R20, R33, RZ ;  /* 0x0000002114047210 */ /* 0x002fe40007fde0ff */
[-C--:B------:R-:W-:Y:S02]  /*33d0*/  LEA.HI.X.SX32 R3, R9, R35.reuse, 0x1, P5 ;  /* 0x0000002309037211 */ /* 0x080fe400028f0eff */
[-C--:B------:R-:W-:Y:S01]  /*33e0*/  LEA.HI.X.SX32 R9, R0, R35.reuse, 0x1, P2 ;  /* 0x0000002300097211 */ /* 0x080fe200010f0eff */
[----:B------:R-:W-:Y:S01]  /*33f0*/  IMAD R0, R10, UR5, RZ ;  /* 0x000000050a007c24 */ /* 0x000fe2000f8e02ff */
[----:B---3--:R-:W-:Y:S02]  /*3400*/  PRMT R25, R31, 0x7770, RZ ;  /* 0x000077701f197816 */ /* 0x008fe400000000ff */
[C---:B------:R-:W-:Y:S01]  /*3410*/  ISETP.LT.AND P2, PT, R19.reuse, UR15, !P0 ;  /* 0x0000000f13007c0c */ /* 0x040fe2000c741270 */
[----:B------:R-:W-:Y:S01]  /*3420*/  IMAD R19, R19, UR5, RZ ;  /* 0x0000000513137c24 */ /* 0x000fe2000f8e02ff */
[----:B------:R-:W-:Y:S01]  /*3430*/  LEA.HI.X.SX32 R5, R20, R35, 0x1, P6 ;  /* 0x0000002314057211 */ /* 0x000fe200030f0eff */
[----:B------:R1:W-:Y:S01]  /*3440*/  @P4 STG.E.U8 desc[UR8][R2.64], R25 ;  /* 0x0000001902004986 */ /* 0x0003e2000c101108 */
[----:B----4-:R-:W-:-:S02]  /*3450*/  PRMT R23, R28, 0x7770, RZ ;  /* 0x000077701c177816 */ /* 0x010fc400000000ff */
[----:B-----5:R-:W-:Y:S02]  /*3460*/  PRMT R27, R32, 0x7770, RZ ;  /* 0x00007770201b7816 */ /* 0x020fe400000000ff */
[----:B0-----:R-:W-:Y:S01]  /*3470*/  IADD3 R6, P5, PT, R19, R33, RZ ;  /* 0x0000002113067210 */ /* 0x001fe20007fbe0ff */
[----:B------:R0:W-:Y:S01]  /*3480*/  @P3 STG.E.U8 desc[UR8][R4.64], R23 ;  /* 0x0000001704003986 */ /* 0x0001e2000c101108 */
[C---:B------:R-:W-:Y:S01]  /*3490*/  ISETP.LT.AND P3, PT, R17.reuse, UR15, !P0 ;  /* 0x0000000f11007c0c */ /* 0x040fe2000c761270 */
[----:B------:R-:W-:Y:S01]  /*34a0*/  IMAD R17, R17, UR5, RZ ;  /* 0x0000000511117c24 */ /* 0x000fe2000f8e02ff */
[----:B------:R-:W-:Y:S01]  /*34b0*/  ISETP.LT.AND P4, PT, R16, UR15, !P0 ;  /* 0x0000000f10007c0c */ /* 0x000fe2000c781270 */
[----:B------:R2:W-:Y:S01]  /*34c0*/  @P1 STG.E.U8 desc[UR8][R8.64], R27 ;  /* 0x0000001b08001986 */ /* 0x0005e2000c101108 */
[C---:B------:R-:W-:Y:S01]  /*34d0*/  ISETP.LT.AND P1, PT, R18.reuse, UR15, !P0 ;  /* 0x0000000f12007c0c */ /* 0x040fe2000c721270 */
[----:B------:R-:W-:Y:S01]  /*34e0*/  IMAD R18, R18, UR5, RZ ;  /* 0x0000000512127c24 */ /* 0x000fe2000f8e02ff */
[----:B------:R-:W-:Y:S01]  /*34f0*/  LEA.HI.X.SX32 R7, R19, R35, 0x1, P5 ;  /* 0x0000002313077211 */ /* 0x000fe200028f0eff */
[----:B------:R-:W-:Y:S01]  /*3500*/  IMAD R16, R16, UR5, RZ ;  /* 0x0000000510107c24 */ /* 0x000fe2000f8e02ff */
[----:B------:R-:W-:-:S02]  /*3510*/  PRMT R21, R29, 0x7770, RZ ;  /* 0x000077701d157816 */ /* 0x000fc400000000ff */
[CC--:B-1----:R-:W-:Y:S02]  /*3520*/  IADD3 R2, P6, PT, R18.reuse, R33.reuse, RZ ;  /* 0x0000002112027210 */ /* 0x0c2fe40007fde0ff */
[----:B0-----:R-:W-:Y:S01]  /*3530*/  IADD3 R4, P5, PT, R17, R33, RZ ;  /* 0x0000002111047210 */ /* 0x001fe20007fbe0ff */
[----:B------:R0:W-:Y:S01]  /*3540*/  @P2 STG.E.U8 desc[UR8][R6.64], R21 ;  /* 0x0000001506002986 */ /* 0x0001e2000c101108 */
[----:B------:R-:W-:Y:S01]  /*3550*/  LEA.HI.X.SX32 R3, R18, R35, 0x1, P6 ;  /* 0x0000002312037211 */ /* 0x000fe200030f0eff */
[----:B------:R-:W-:Y:S01]  /*3560*/  IMAD R18, R13, UR5, RZ ;  /* 0x000000050d127c24 */ /* 0x000fe2000f8e02ff */
[----:B--2---:R-:W-:Y:S02]  /*3570*/  IADD3 R8, P2, PT, R16, R33, RZ ;  /* 0x0000002110087210 */ /* 0x004fe40007f5e0ff */
[----:B------:R-:W-:Y:S02]  /*3580*/  PRMT R25, R22, 0x7770, RZ ;  /* 0x0000777016197816 */ /* 0x000fe400000000ff */
[-C--:B------:R-:W-:Y:S01]  /*3590*/  LEA.HI.X.SX32 R5, R17, R35.reuse, 0x1, P5 ;  /* 0x0000002311057211 */ /* 0x080fe200028f0eff */
[----:B------:R-:W-:Y:S01]  /*35a0*/  IMAD R17, R14, UR5, RZ ;  /* 0x000000050e117c24 */ /* 0x000fe2000f8e02ff */
[----:B------:R-:W-:Y:S01]  /*35b0*/  PRMT R19, R24, 0x7771, RZ ;  /* 0x0000777118137816 */ /* 0x000fe200000000ff */
[----:B------:R1:W-:Y:S01]  /*35c0*/  @P1 STG.E.U8 desc[UR8][R2.64], R25 ;  /* 0x0000001902001986 */ /* 0x0003e2000c101108 */
[----:B------:R-:W-:Y:S01]  /*35d0*/  LEA.HI.X.SX32 R9, R16, R35, 0x1, P2 ;  /* 0x0000002310097211 */ /* 0x000fe200010f0eff */
[----:B------:R-:W-:Y:S01]  /*35e0*/  IMAD R16, R11, UR5, RZ ;  /* 0x000000050b107c24 */ /* 0x000fe2000f8e02ff */
[----:B------:R-:W-:Y:S01]  /*35f0*/  PRMT R23, R30, 0x7771, RZ ;  /* 0x000077711e177816 */ /* 0x000fe200000000ff */
[----:B------:R2:W-:Y:S01]  /*3600*/  @P3 STG.E.U8 desc[UR8][R4.64], R19 ;  /* 0x0000001304003986 */ /* 0x0005e2000c101108 */
[C---:B------:R-:W-:Y:S01]  /*3610*/  ISETP.LT.AND P5, PT, R15.reuse, UR15, !P0 ;  /* 0x0000000f0f007c0c */ /* 0x040fe2000c7a1270 */
[----:B------:R-:W-:Y:S01]  /*3620*/  IMAD R15, R15, UR5, RZ ;  /* 0x000000050f0f7c24 */ /* 0x000fe2000f8e02ff */
[----:B0-----:R-:W-:Y:S01]  /*3630*/  IADD3 R6, P2, PT, R0, R33, RZ ;  /* 0x0000002100067210 */ /* 0x001fe20007f5e0ff */
[----:B------:R0:W-:Y:S01]  /*3640*/  @P4 STG.E.U8 desc[UR8][R8.64], R23 ;  /* 0x0000001708004986 */ /* 0x0001e2000c101108 */
[C---:B------:R-:W-:Y:S01]  /*3650*/  ISETP.LT.AND P4, PT, R12.reuse, UR15, !P0 ;  /* 0x0000000f0c007c0c */ /* 0x040fe2000c781270 */
[----:B------:R-:W-:Y:S01]  /*3660*/  IMAD R12, R12, UR5, RZ ;  /* 0x000000050c0c7c24 */ /* 0x000fe2000f8e02ff */
[----:B------:R-:W-:-:S02]  /*3670*/  ISETP.LT.AND P3, PT, R10, UR15, !P0 ;  /* 0x0000000f0a007c0c */ /* 0x000fc4000c761270 */
[----:B------:R-:W-:Y:S02]  /*3680*/  LEA.HI.X.SX32 R7, R0, R35, 0x1, P2 ;  /* 0x0000002300077211 */ /* 0x000fe400010f0eff */
[-C--:B-1----:R-:W-:Y:S02]  /*3690*/  IADD3 R2, P6, PT, R15, R33.reuse, RZ ;  /* 0x000000210f027210 */ /* 0x082fe40007fde0ff */
[C---:B--2---:R-:W-:Y:S02]  /*36a0*/  IADD3 R4, P1, PT, R12.reuse, R33, RZ ;  /* 0x000000210c047210 */ /* 0x044fe40007f3e0ff */
[----:B------:R-:W-:Y:S02]  /*36b0*/  ISETP.LT.AND P2, PT, R11, UR15, !P0 ;  /* 0x0000000f0b007c0c */ /* 0x000fe4000c741270 */
[----:B------:R-:W-:Y:S02]  /*36c0*/  LEA.HI.X.SX32 R5, R12, R35, 0x1, P1 ;  /* 0x000000230c057211 */ /* 0x000fe400008f0eff */
[----:B------:R-:W-:-:S02]  /*36d0*/  IADD3 R10, P1, PT, R17, R33, RZ ;  /* 0x00000021110a7210 */ /* 0x000fc40007f3e0ff */
[-C--:B------:R-:W-:Y:S02]  /*36e0*/  LEA.HI.X.SX32 R3, R15, R35.reuse, 0x1, P6 ;  /* 0x000000230f037211 */ /* 0x080fe400030f0eff */
[----:B------:R-:W-:Y:S02]  /*36f0*/  LEA.HI.X.SX32 R11, R17, R35, 0x1, P1 ;  /* 0x00000023110b7211 */ /* 0x000fe400008f0eff */
[----:B------:R-:W-:Y:S02]  /*3700*/  ISETP.LT.AND P1, PT, R14, UR15, !P0 ;  /* 0x0000000f0e007c0c */ /* 0x000fe4000c721270 */
[----:B------:R-:W-:Y:S02]  /*3710*/  ISETP.LT.AND P0, PT, R13, UR15, !P0 ;  /* 0x0000000f0d007c0c */ /* 0x000fe4000c701270 */
[----:B0-----:R-:W-:Y:S02]  /*3720*/  IADD3 R8, P6, PT, R16, R33, RZ ;  /* 0x0000002110087210 */ /* 0x001fe40007fde0ff */
[----:B------:R-:W-:-:S02]  /*3730*/  PRMT R15, R26, 0x7771, RZ ;  /* 0x000077711a0f7816 */ /* 0x000fc400000000ff */
[----:B------:R-:W-:Y:S02]  /*3740*/  PRMT R21, R31, 0x7771, RZ ;  /* 0x000077711f157816 */ /* 0x000fe400000000ff */
[----:B------:R-:W-:Y:S01]  /*3750*/  PRMT R17, R28, 0x7771, RZ ;  /* 0x000077711c117816 */ /* 0x000fe200000000ff */
[----:B------:R0:W-:Y:S01]  /*3760*/  @P5 STG.E.U8 desc[UR8][R2.64], R15 ;  /* 0x0000000f02005986 */ /* 0x0001e2000c101108 */
[----:B------:R-:W-:Y:S02]  /*3770*/  LEA.HI.X.SX32 R9, R16, R35, 0x1, P6 ;  /* 0x0000002310097211 */ /* 0x000fe400030f0eff */
[----:B------:R-:W-:Y:S01]  /*3780*/  PRMT R23, R32, 0x7771, RZ ;  /* 0x0000777120177816 */ /* 0x000fe200000000ff */
[----:B------:R0:W-:Y:S01]  /*3790*/  @P4 STG.E.U8 desc[UR8][R4.64], R21 ;  /* 0x0000001504004986 */ /* 0x0001e2000c101108 */
[----:B------:R-:W-:Y:S02]  /*37a0*/  PRMT R19, R29, 0x7771, RZ ;  /* 0x000077711d137816 */ /* 0x000fe400000000ff */
[C---:B------:R-:W-:Y:S01]  /*37b0*/  IADD3 R12, P6, PT, R18.reuse, R33, RZ ;  /* 0x00000021120c7210 */ /* 0x040fe20007fde0ff */
[----:B------:R0:W-:Y:S03]  /*37c0*/  @P3 STG.E.U8 desc[UR8][R6.64], R17 ;  /* 0x0000001106003986 */ /* 0x0001e6000c101108 */
[----:B------:R-:W-:Y:S01]  /*37d0*/  LEA.HI.X.SX32 R13, R18, R35, 0x1, P6 ;  /* 0x00000023120d7211 */ /* 0x000fe200030f0eff */
[----:B------:R0:W-:Y:S04]  /*37e0*/  @P2 STG.E.U8 desc[UR8][R8.64], R23 ;  /* 0x0000001708002986 */ /* 0x0001e8000c101108 */
[----:B------:R0:W-:Y:S01]  /*37f0*/  @P1 STG.E.U8 desc[UR8][R10.64], R19 ;  /* 0x000000130a001986 */ /* 0x0001e2000c101108 */
[----:B------:R-:W-:Y:S05]  /*3800*/  @!P0 EXIT ;  /* 0x000000000000894d */ /* 0x000fea0003800000 */
[----:B0-----:R-:W-:-:S05]  /*3810*/  PRMT R3, R22, 0x7771, RZ ;  /* 0x0000777116037816 */ /* 0x001fca00000000ff */
[----:B------:R-:W-:Y:S01]  /*3820*/  STG.E.U8 desc[UR8][R12.64], R3 ;  /* 0x000000030c007986 */ /* 0x000fe2000c101108 */
[----:B------:R-:W-:Y:S05]  /*3830*/  EXIT ;  /* 0x000000000000794d */ /* 0x000fea0003800000 */
.L_x_3:
[----:B------:R-:W-:-:S00]  /*3840*/  BRA `(.L_x_3) ;  /* 0xfffffffc00fc7947 */ /* 0x000fc0000383ffff */
[----:B------:R-:W-:-:S00]  /*3850*/  NOP ;  /* 0x0000000000007918 */ /* 0x000fc00000000000 */
        /* <DEDUP_REMOVED lines=10> */
.L_x_4:


//--------------------- .nv.shared.matmul_kernel  --------------------------
	.section	.nv.shared.matmul_kernel,"aw",@nobits
	.sectionflags	@""
	.align	16
	.zero		1024


//--------------------- .nv.shared.reserved.0     --------------------------
	.section	.nv.shared.reserved.0,"aw",@nobits
	.weak		__nv_reservedSMEM_offset_0_alias
	.size		__nv_reservedSMEM_offset_0_alias, 0, 64
	.other		__nv_reservedSMEM_offset_0_alias,@"STO_CUDA_RESERVED_SHARED STV_DEFAULT"
__nv_reservedSMEM_offset_0_alias:
	.zero		0
	.zero		64


//--------------------- .nv.constant0.matmul_kernel --------------------------
	.section	.nv.constant0.matmul_kernel,"a",@progbits
	.sectionflags	@""
	.align	4
.nv.constant0.matmul_kernel:
	.zero		976


//--------------------- SYMBOLS --------------------------

	.type		.nv.reservedSmem.offset0,@object
	.size		.nv.reservedSmem.offset0,0x4
	.type		.nv.reservedSmem.cap,@object
	.size		.nv.reservedSmem.cap,0x4
